//
// Generated by NVIDIA NVVM Compiler
//
// Compiler Build ID: CL-36424714
// Cuda compilation tools, release 13.0, V13.0.88
// Based on NVVM 20.0.0
//

.version 9.0
.target sm_100
.address_size 64

	// .globl	_Z8exchangeiPfS_S_
.extern .func  (.param .b32 func_retval0) vprintf
(
	.param .b64 vprintf_param_0,
	.param .b64 vprintf_param_1
)
;
.const .align 4 .u32 k = 10;
.const .align 4 .u32 r = 1;
.const .align 4 .u32 d_1 = 8;
.const .align 4 .u32 d_2 = 4;
.const .align 4 .u32 a = 20;
.const .align 4 .u32 a_thikness = 1;
.const .align 4 .u32 phi_0 = 10000;
.const .align 4 .u32 phi_1 = 10000;
.global .align 4 .f32 q;
// _ZZ15calculateChargeiPfS_S_E6l_mapa has been demoted
// _ZZ7computeiPfS_S_bE6l_mapa has been demoted
.global .align 1 .b8 $str[4] = {37, 103, 32};

.visible .entry _Z8exchangeiPfS_S_(
	.param .u32 _Z8exchangeiPfS_S__param_0,
	.param .u64 .ptr .align 1 _Z8exchangeiPfS_S__param_1,
	.param .u64 .ptr .align 1 _Z8exchangeiPfS_S__param_2,
	.param .u64 .ptr .align 1 _Z8exchangeiPfS_S__param_3
)
{
	.reg .pred 	%p<16>;
	.reg .b32 	%r<19>;
	.reg .b32 	%f<2>;
	.reg .b64 	%rd<8>;

	ld.param.u32 	%r6, [_Z8exchangeiPfS_S__param_0];
	ld.param.u64 	%rd1, [_Z8exchangeiPfS_S__param_2];
	ld.param.u64 	%rd2, [_Z8exchangeiPfS_S__param_3];
	mov.u32 	%r7, %ctaid.x;
	mov.u32 	%r1, %ntid.x;
	add.s32 	%r8, %r1, -2;
	mov.u32 	%r2, %tid.x;
	mad.lo.s32 	%r9, %r8, %r7, %r2;
	add.s32 	%r10, %r9, -1;
	mov.u32 	%r11, %ctaid.y;
	mov.u32 	%r3, %ntid.y;
	add.s32 	%r12, %r3, -2;
	mov.u32 	%r4, %tid.y;
	mad.lo.s32 	%r13, %r12, %r11, %r4;
	add.s32 	%r14, %r13, -1;
	mad.lo.s32 	%r5, %r14, %r6, %r10;
	setp.lt.s32 	%p1, %r10, 0;
	setp.ge.s32 	%p2, %r10, %r6;
	or.pred  	%p3, %p1, %p2;
	setp.lt.s32 	%p4, %r13, 1;
	setp.gt.s32 	%p5, %r13, %r6;
	or.pred  	%p6, %p4, %p5;
	or.pred  	%p8, %p3, %p6;
	@%p8 bra 	$L__BB0_3;
	setp.eq.s32 	%p9, %r2, 0;
	add.s32 	%r16, %r1, -1;
	setp.eq.s32 	%p10, %r2, %r16;
	or.pred  	%p11, %p9, %p10;
	setp.eq.s32 	%p12, %r4, 0;
	or.pred  	%p13, %p12, %p11;
	add.s32 	%r18, %r3, -1;
	setp.eq.s32 	%p14, %r4, %r18;
	or.pred  	%p15, %p13, %p14;
	@%p15 bra 	$L__BB0_3;
	cvta.to.global.u64 	%rd3, %rd2;
	mul.wide.s32 	%rd4, %r5, 4;
	add.s64 	%rd5, %rd3, %rd4;
	ld.global.f32 	%f1, [%rd5];
	cvta.to.global.u64 	%rd6, %rd1;
	add.s64 	%rd7, %rd6, %rd4;
	st.global.f32 	[%rd7], %f1;
$L__BB0_3:
	ret;

}
	// .globl	_Z7initialiPfS_S_
.visible .entry _Z7initialiPfS_S_(
	.param .u32 _Z7initialiPfS_S__param_0,
	.param .u64 .ptr .align 1 _Z7initialiPfS_S__param_1,
	.param .u64 .ptr .align 1 _Z7initialiPfS_S__param_2,
	.param .u64 .ptr .align 1 _Z7initialiPfS_S__param_3
)
{
	.reg .pred 	%p<33>;
	.reg .b32 	%r<61>;
	.reg .b32 	%f<4>;
	.reg .b64 	%rd<27>;

	ld.param.u32 	%r14, [_Z7initialiPfS_S__param_0];
	ld.param.u64 	%rd4, [_Z7initialiPfS_S__param_1];
	ld.param.u64 	%rd5, [_Z7initialiPfS_S__param_2];
	ld.param.u64 	%rd6, [_Z7initialiPfS_S__param_3];
	cvta.to.global.u64 	%rd1, %rd4;
	cvta.to.global.u64 	%rd2, %rd6;
	cvta.to.global.u64 	%rd3, %rd5;
	mov.u32 	%r15, %ctaid.x;
	mov.u32 	%r1, %ntid.x;
	add.s32 	%r16, %r1, -2;
	mov.u32 	%r2, %tid.x;
	mad.lo.s32 	%r3, %r16, %r15, %r2;
	add.s32 	%r4, %r3, -1;
	mov.u32 	%r17, %ctaid.y;
	mov.u32 	%r5, %ntid.y;
	add.s32 	%r18, %r5, -2;
	mov.u32 	%r6, %tid.y;
	mad.lo.s32 	%r7, %r18, %r17, %r6;
	add.s32 	%r8, %r7, -1;
	mad.lo.s32 	%r9, %r8, %r14, %r4;
	setp.lt.s32 	%p2, %r4, 0;
	setp.ge.s32 	%p3, %r4, %r14;
	or.pred  	%p4, %p2, %p3;
	setp.lt.s32 	%p5, %r7, 1;
	setp.gt.s32 	%p6, %r7, %r14;
	or.pred  	%p7, %p5, %p6;
	or.pred  	%p9, %p4, %p7;
	@%p9 bra 	$L__BB1_14;
	setp.eq.s32 	%p10, %r2, 0;
	add.s32 	%r20, %r1, -1;
	setp.eq.s32 	%p11, %r2, %r20;
	or.pred  	%p12, %p10, %p11;
	setp.eq.s32 	%p13, %r6, 0;
	or.pred  	%p14, %p13, %p12;
	add.s32 	%r22, %r5, -1;
	setp.eq.s32 	%p15, %r6, %r22;
	or.pred  	%p16, %p14, %p15;
	@%p16 bra 	$L__BB1_14;
	shr.u32 	%r23, %r14, 31;
	add.s32 	%r24, %r14, %r23;
	shr.s32 	%r25, %r24, 1;
	sub.s32 	%r26, %r4, %r25;
	sub.s32 	%r27, %r8, %r25;
	mul.lo.s32 	%r28, %r27, %r27;
	mad.lo.s32 	%r29, %r26, %r26, %r28;
	ld.const.u32 	%r10, [k];
	ld.const.u32 	%r30, [r];
	mul.lo.s32 	%r31, %r30, %r10;
	mul.lo.s32 	%r32, %r31, %r31;
	setp.gt.u32 	%p17, %r29, %r32;
	@%p17 bra 	$L__BB1_4;
	ld.const.u32 	%r33, [phi_1];
	cvt.rn.f32.s32 	%f1, %r33;
	mul.wide.s32 	%rd7, %r9, 4;
	add.s64 	%rd8, %rd3, %rd7;
	st.global.f32 	[%rd8], %f1;
	add.s64 	%rd9, %rd2, %rd7;
	st.global.f32 	[%rd9], %f1;
	add.s64 	%rd10, %rd1, %rd7;
	mov.b32 	%r34, 1065353216;
	st.global.u32 	[%rd10], %r34;
	bra.uni 	$L__BB1_14;
$L__BB1_4:
	ld.const.u32 	%r37, [a];
	mul.lo.s32 	%r39, %r37, %r10;
	sub.s32 	%r40, %r25, %r39;
	setp.le.s32 	%p18, %r7, %r40;
	add.s32 	%r41, %r39, %r25;
	setp.gt.s32 	%p19, %r8, %r41;
	or.pred  	%p1, %p18, %p19;
	@%p1 bra 	$L__BB1_7;
	ld.const.u32 	%r42, [d_1];
	mad.lo.s32 	%r43, %r42, %r10, %r25;
	ld.const.u32 	%r44, [a_thikness];
	sub.s32 	%r45, %r43, %r44;
	setp.lt.s32 	%p20, %r4, %r45;
	add.s32 	%r46, %r43, %r44;
	setp.gt.s32 	%p21, %r4, %r46;
	or.pred  	%p22, %p20, %p21;
	@%p22 bra 	$L__BB1_7;
	ld.const.u32 	%r48, [phi_0];
	cvt.rn.f32.s32 	%f2, %r48;
	mul.wide.s32 	%rd11, %r9, 4;
	add.s64 	%rd12, %rd3, %rd11;
	st.global.f32 	[%rd12], %f2;
	add.s64 	%rd13, %rd2, %rd11;
	st.global.f32 	[%rd13], %f2;
	add.s64 	%rd14, %rd1, %rd11;
	mov.b32 	%r49, 1065353216;
	st.global.u32 	[%rd14], %r49;
	bra.uni 	$L__BB1_14;
$L__BB1_7:
	@%p1 bra 	$L__BB1_11;
	ld.const.u32 	%r50, [d_2];
	mul.lo.s32 	%r12, %r50, %r10;
	ld.const.u32 	%r13, [a_thikness];
	add.s32 	%r51, %r13, %r12;
	sub.s32 	%r52, %r25, %r51;
	setp.lt.s32 	%p23, %r4, %r52;
	@%p23 bra 	$L__BB1_11;
	add.s32 	%r53, %r13, %r25;
	sub.s32 	%r54, %r53, %r12;
	setp.gt.s32 	%p24, %r4, %r54;
	@%p24 bra 	$L__BB1_11;
	ld.const.u32 	%r55, [phi_0];
	neg.s32 	%r56, %r55;
	cvt.rn.f32.s32 	%f3, %r56;
	mul.wide.s32 	%rd15, %r9, 4;
	add.s64 	%rd16, %rd3, %rd15;
	st.global.f32 	[%rd16], %f3;
	add.s64 	%rd17, %rd2, %rd15;
	st.global.f32 	[%rd17], %f3;
	add.s64 	%rd18, %rd1, %rd15;
	mov.b32 	%r57, 1065353216;
	st.global.u32 	[%rd18], %r57;
	bra.uni 	$L__BB1_14;
$L__BB1_11:
	setp.eq.s32 	%p25, %r4, 0;
	setp.eq.s32 	%p26, %r3, %r14;
	or.pred  	%p27, %p26, %p25;
	setp.eq.s32 	%p28, %r8, 0;
	setp.eq.s32 	%p29, %r7, %r14;
	or.pred  	%p30, %p29, %p28;
	or.pred  	%p31, %p27, %p30;
	not.pred 	%p32, %p31;
	@%p32 bra 	$L__BB1_13;
	mul.wide.s32 	%rd23, %r9, 4;
	add.s64 	%rd24, %rd3, %rd23;
	mov.b32 	%r59, 0;
	st.global.u32 	[%rd24], %r59;
	add.s64 	%rd25, %rd2, %rd23;
	st.global.u32 	[%rd25], %r59;
	add.s64 	%rd26, %rd1, %rd23;
	mov.b32 	%r60, 1065353216;
	st.global.u32 	[%rd26], %r60;
	bra.uni 	$L__BB1_14;
$L__BB1_13:
	mul.wide.s32 	%rd19, %r9, 4;
	add.s64 	%rd20, %rd3, %rd19;
	mov.b32 	%r58, 0;
	st.global.u32 	[%rd20], %r58;
	add.s64 	%rd21, %rd2, %rd19;
	st.global.u32 	[%rd21], %r58;
	add.s64 	%rd22, %rd1, %rd19;
	st.global.u32 	[%rd22], %r58;
$L__BB1_14:
	ret;

}
	// .globl	_Z15calculateChargeiPfS_S_
.visible .entry _Z15calculateChargeiPfS_S_(
	.param .u32 _Z15calculateChargeiPfS_S__param_0,
	.param .u64 .ptr .align 1 _Z15calculateChargeiPfS_S__param_1,
	.param .u64 .ptr .align 1 _Z15calculateChargeiPfS_S__param_2,
	.param .u64 .ptr .align 1 _Z15calculateChargeiPfS_S__param_3
)
{
	.reg .pred 	%p<26>;
	.reg .b32 	%r<38>;
	.reg .b32 	%f<21>;
	.reg .b64 	%rd<5>;
	// demoted variable
	.shared .align 4 .b8 _ZZ15calculateChargeiPfS_S_E6l_mapa[4096];
	ld.param.u32 	%r12, [_Z15calculateChargeiPfS_S__param_0];
	ld.param.u64 	%rd1, [_Z15calculateChargeiPfS_S__param_2];
	mov.u32 	%r13, %ctaid.x;
	mov.u32 	%r1, %ntid.x;
	add.s32 	%r14, %r1, -2;
	mov.u32 	%r2, %tid.x;
	mad.lo.s32 	%r15, %r14, %r13, %r2;
	add.s32 	%r3, %r15, -1;
	mov.u32 	%r16, %ctaid.y;
	mov.u32 	%r4, %ntid.y;
	add.s32 	%r17, %r4, -2;
	mov.u32 	%r5, %tid.y;
	mad.lo.s32 	%r6, %r17, %r16, %r5;
	add.s32 	%r7, %r6, -1;
	setp.gt.s32 	%p3, %r3, -1;
	setp.lt.s32 	%p4, %r3, %r12;
	and.pred  	%p5, %p3, %p4;
	setp.gt.s32 	%p6, %r6, 0;
	setp.le.s32 	%p7, %r6, %r12;
	and.pred  	%p8, %p6, %p7;
	and.pred  	%p10, %p5, %p8;
	mov.f32 	%f20, 0f00000000;
	not.pred 	%p11, %p10;
	@%p11 bra 	$L__BB2_2;
	cvta.to.global.u64 	%rd2, %rd1;
	mad.lo.s32 	%r18, %r7, %r12, %r3;
	mul.wide.s32 	%rd3, %r18, 4;
	add.s64 	%rd4, %rd2, %rd3;
	ld.global.f32 	%f20, [%rd4];
$L__BB2_2:
	shl.b32 	%r20, %r2, 7;
	mov.u32 	%r21, _ZZ15calculateChargeiPfS_S_E6l_mapa;
	add.s32 	%r22, %r21, %r20;
	shl.b32 	%r23, %r5, 2;
	add.s32 	%r8, %r22, %r23;
	st.shared.f32 	[%r8], %f20;
	bar.sync 	0;
	setp.eq.s32 	%p13, %r2, 0;
	add.s32 	%r24, %r1, -1;
	setp.eq.s32 	%p14, %r2, %r24;
	or.pred  	%p15, %p13, %p14;
	setp.eq.s32 	%p16, %r5, 0;
	or.pred  	%p17, %p16, %p15;
	mov.pred 	%p25, 0;
	@%p17 bra 	$L__BB2_4;
	add.s32 	%r25, %r4, -1;
	setp.ne.s32 	%p25, %r5, %r25;
$L__BB2_4:
	shr.u32 	%r26, %r12, 31;
	add.s32 	%r27, %r12, %r26;
	shr.s32 	%r9, %r27, 1;
	ld.const.u32 	%r28, [r];
	ld.const.u32 	%r29, [k];
	mul.lo.s32 	%r10, %r29, %r28;
	add.s32 	%r30, %r9, %r10;
	add.s32 	%r11, %r30, 2;
	setp.ge.s32 	%p18, %r3, %r11;
	@%p18 bra 	$L__BB2_8;
	sub.s32 	%r31, %r9, %r10;
	add.s32 	%r32, %r31, -3;
	setp.lt.s32 	%p19, %r3, %r32;
	@%p19 bra 	$L__BB2_8;
	setp.le.s32 	%p20, %r6, %r11;
	setp.gt.s32 	%p21, %r6, %r9;
	and.pred  	%p22, %p21, %p20;
	and.pred  	%p23, %p25, %p22;
	not.pred 	%p24, %p23;
	@%p24 bra 	$L__BB2_8;
	ld.shared.f32 	%f4, [%r8+4];
	ld.shared.f32 	%f5, [%r8];
	sub.f32 	%f6, %f4, %f5;
	atom.global.add.f32 	%f7, [q], %f6;
	sub.s32 	%r36, %r7, %r9;
	abs.s32 	%r37, %r36;
	cvt.rn.f32.u32 	%f8, %r37;
	ld.shared.f32 	%f9, [%r8];
	ld.shared.f32 	%f10, [%r8+128];
	fma.rn.f32 	%f11, %f9, 0fC0800000, %f10;
	ld.shared.f32 	%f12, [%r8+-128];
	add.f32 	%f13, %f11, %f12;
	ld.shared.f32 	%f14, [%r8+-4];
	add.f32 	%f15, %f13, %f14;
	ld.shared.f32 	%f16, [%r8+4];
	add.f32 	%f17, %f15, %f16;
	mul.f32 	%f18, %f17, %f8;
	atom.global.add.f32 	%f19, [q], %f18;
$L__BB2_8:
	ret;

}
	// .globl	_Z7computeiPfS_S_b
.visible .entry _Z7computeiPfS_S_b(
	.param .u32 _Z7computeiPfS_S_b_param_0,
	.param .u64 .ptr .align 1 _Z7computeiPfS_S_b_param_1,
	.param .u64 .ptr .align 1 _Z7computeiPfS_S_b_param_2,
	.param .u64 .ptr .align 1 _Z7computeiPfS_S_b_param_3,
	.param .u8 _Z7computeiPfS_S_b_param_4
)
{
	.local .align 8 .b8 	__local_depot3[8];
	.reg .b64 	%SP;
	.reg .b64 	%SPL;
	.reg .pred 	%p<34>;
	.reg .b16 	%rs<2>;
	.reg .b32 	%r<39>;
	.reg .b32 	%f<34>;
	.reg .b64 	%rd<17>;
	.reg .b64 	%fd<2>;
	// demoted variable
	.shared .align 4 .b8 _ZZ7computeiPfS_S_bE6l_mapa[4096];
	mov.u64 	%SPL, __local_depot3;
	cvta.local.u64 	%SP, %SPL;
	ld.param.u32 	%r12, [_Z7computeiPfS_S_b_param_0];
	ld.param.u64 	%rd2, [_Z7computeiPfS_S_b_param_1];
	ld.param.u64 	%rd3, [_Z7computeiPfS_S_b_param_2];
	ld.param.u64 	%rd4, [_Z7computeiPfS_S_b_param_3];
	ld.param.s8 	%rs1, [_Z7computeiPfS_S_b_param_4];
	mov.u32 	%r13, %ctaid.x;
	mov.u32 	%r1, %ntid.x;
	add.s32 	%r14, %r1, -2;
	mov.u32 	%r2, %tid.x;
	mad.lo.s32 	%r15, %r14, %r13, %r2;
	add.s32 	%r16, %r15, -1;
	mov.u32 	%r17, %ctaid.y;
	mov.u32 	%r3, %ntid.y;
	add.s32 	%r18, %r3, -2;
	mov.u32 	%r4, %tid.y;
	mad.lo.s32 	%r5, %r18, %r17, %r4;
	add.s32 	%r6, %r5, -1;
	mad.lo.s32 	%r7, %r6, %r12, %r16;
	setp.gt.s32 	%p3, %r16, -1;
	setp.lt.s32 	%p4, %r16, %r12;
	and.pred  	%p5, %p3, %p4;
	setp.gt.s32 	%p6, %r5, 0;
	setp.le.s32 	%p7, %r5, %r12;
	and.pred  	%p8, %p6, %p7;
	and.pred  	%p10, %p5, %p8;
	mov.f32 	%f31, 0f00000000;
	not.pred 	%p11, %p10;
	@%p11 bra 	$L__BB3_2;
	cvta.to.global.u64 	%rd5, %rd3;
	mul.wide.s32 	%rd6, %r7, 4;
	add.s64 	%rd7, %rd5, %rd6;
	ld.global.f32 	%f31, [%rd7];
$L__BB3_2:
	shl.b32 	%r19, %r2, 7;
	mov.u32 	%r20, _ZZ7computeiPfS_S_bE6l_mapa;
	add.s32 	%r8, %r20, %r19;
	shl.b32 	%r21, %r4, 2;
	add.s32 	%r9, %r8, %r21;
	st.shared.f32 	[%r9], %f31;
	setp.eq.s16 	%p12, %rs1, 0;
	@%p12 bra 	$L__BB3_4;
	cvt.f64.f32 	%fd1, %f31;
	add.u64 	%rd8, %SP, 0;
	add.u64 	%rd9, %SPL, 0;
	st.local.f64 	[%rd9], %fd1;
	mov.u64 	%rd10, $str;
	cvta.global.u64 	%rd11, %rd10;
	{ // callseq 0, 0
	.param .b64 param0;
	st.param.b64 	[param0], %rd11;
	.param .b64 param1;
	st.param.b64 	[param1], %rd8;
	.param .b32 retval0;
	call.uni (retval0), 
	vprintf, 
	(
	param0, 
	param1
	);
	ld.param.b32 	%r22, [retval0];
	} // callseq 0
$L__BB3_4:
	bar.sync 	0;
	setp.eq.s32 	%p14, %r2, 0;
	add.s32 	%r25, %r1, -1;
	setp.eq.s32 	%p15, %r2, %r25;
	or.pred  	%p16, %p14, %p15;
	setp.eq.s32 	%p17, %r4, 0;
	or.pred  	%p18, %p17, %p16;
	mov.pred 	%p33, -1;
	@%p18 bra 	$L__BB3_6;
	add.s32 	%r26, %r3, -1;
	setp.eq.s32 	%p33, %r4, %r26;
$L__BB3_6:
	cvta.to.global.u64 	%rd12, %rd2;
	mul.wide.s32 	%rd13, %r7, 4;
	add.s64 	%rd14, %rd12, %rd13;
	ld.global.f32 	%f10, [%rd14];
	setp.neu.f32 	%p19, %f10, 0f00000000;
	shr.u32 	%r27, %r12, 31;
	add.s32 	%r28, %r12, %r27;
	shr.s32 	%r29, %r28, 1;
	neg.s32 	%r10, %r29;
	sub.s32 	%r11, 1, %r5;
	setp.eq.s32 	%p20, %r10, %r11;
	or.pred  	%p21, %p20, %p19;
	or.pred  	%p22, %p21, %p33;
	mov.f32 	%f33, 0f00000000;
	@%p22 bra 	$L__BB3_8;
	add.s32 	%r30, %r6, %r10;
	abs.s32 	%r31, %r30;
	cvt.rn.f32.u32 	%f11, %r31;
	rcp.rn.f32 	%f12, %f11;
	add.f32 	%f13, %f12, 0f40800000;
	rcp.rn.f32 	%f14, %f13;
	ld.shared.f32 	%f15, [%r9+-128];
	add.f32 	%f16, %f12, 0f3F800000;
	setp.eq.s32 	%p23, %r30, 0;
	setp.lt.s32 	%p24, %r30, 1;
	selp.b32 	%r32, -1, 1, %p24;
	selp.b32 	%r33, 0, %r32, %p23;
	shl.b32 	%r34, %r33, 2;
	add.s32 	%r35, %r9, %r34;
	ld.shared.f32 	%f17, [%r35];
	fma.rn.f32 	%f18, %f16, %f17, %f15;
	ld.shared.f32 	%f19, [%r9+128];
	add.f32 	%f20, %f19, %f18;
	sub.s32 	%r36, %r4, %r33;
	shl.b32 	%r37, %r36, 2;
	add.s32 	%r38, %r8, %r37;
	ld.shared.f32 	%f21, [%r38];
	add.f32 	%f22, %f21, %f20;
	mul.f32 	%f33, %f14, %f22;
$L__BB3_8:
	setp.neu.f32 	%p25, %f10, 0f00000000;
	setp.ne.s32 	%p26, %r10, %r11;
	or.pred  	%p27, %p26, %p25;
	or.pred  	%p28, %p27, %p33;
	@%p28 bra 	$L__BB3_10;
	ld.shared.f32 	%f23, [%r9+-4];
	ld.shared.f32 	%f24, [%r9+4];
	add.f32 	%f25, %f23, %f24;
	ld.shared.f32 	%f26, [%r9+-128];
	fma.rn.f32 	%f27, %f25, 0f40000000, %f26;
	ld.shared.f32 	%f28, [%r9+128];
	add.f32 	%f29, %f28, %f27;
	mul.f32 	%f33, %f29, 0f3E2AAAAB;
$L__BB3_10:
	setp.neu.f32 	%p29, %f10, 0f00000000;
	or.pred  	%p30, %p29, %p33;
	cvta.to.global.u64 	%rd15, %rd4;
	add.s64 	%rd1, %rd15, %rd13;
	@%p30 bra 	$L__BB3_12;
	st.global.f32 	[%rd1], %f33;
$L__BB3_12:
	setp.eq.f32 	%p31, %f10, 0f00000000;
	or.pred  	%p32, %p31, %p33;
	@%p32 bra 	$L__BB3_14;
	ld.shared.f32 	%f30, [%r9];
	st.global.f32 	[%rd1], %f30;
$L__BB3_14:
	ret;

}


// ===== COMPILED SASS (sm_100) =====

	.target	sm_100

	.elftype	@"ET_EXEC"


//--------------------- .note.nv.tkinfo           --------------------------
	.section	.note.nv.tkinfo,"",@"SHT_NOTE"
	.sectionflags	@"SHF_NOTE_NV_TKINFO"
	.tkinfo
        /*0018*/ 	.word	0x00000002
        /*0030*/ 	.string	""
        /*0030*/ 	.string	"ptxas"
        /*0030*/ 	.string	"Cuda compilation tools, release 13.0, V13.0.88"
        /*0030*/ 	.string	"Build cuda_13.0.r13.0/compiler.36424714_0"
        /*0030*/ 	.string	"-arch sm_100 -m 64 "



//--------------------- .note.nv.cuinfo           --------------------------
	.section	.note.nv.cuinfo,"",@"SHT_NOTE"
	.sectionflags	@"SHF_NOTE_NV_CUINFO"
        /*0018*/ 	.short	0x0002
        /*001a*/ 	.short	0x0064
        /*001c*/ 	.short	0x0082
	.zero		2


//--------------------- .nv.info                  --------------------------
	.section	.nv.info,"",@"SHT_CUDA_INFO"
	.align	4


	//----- nvinfo : EIATTR_REGCOUNT
	.align		4
        /*0000*/ 	.byte	0x04, 0x2f
        /*0002*/ 	.short	(.L_11 - .L_10)
	.align		4
.L_10:
        /*0004*/ 	.word	index@(_Z8exchangeiPfS_S_)
        /*0008*/ 	.word	0x0000000c


	//----- nvinfo : EIATTR_FRAME_SIZE
	.align		4
.L_11:
        /*000c*/ 	.byte	0x04, 0x11
        /*000e*/ 	.short	(.L_13 - .L_12)
	.align		4
.L_12:
        /*0010*/ 	.word	index@(_Z8exchangeiPfS_S_)
        /*0014*/ 	.word	0x00000000


	//----- nvinfo : EIATTR_REGCOUNT
	.align		4
.L_13:
        /*0018*/ 	.byte	0x04, 0x2f
        /*001a*/ 	.short	(.L_15 - .L_14)
	.align		4
.L_14:
        /*001c*/ 	.word	index@(_Z7initialiPfS_S_)
        /*0020*/ 	.word	0x0000000e


	//----- nvinfo : EIATTR_FRAME_SIZE
	.align		4
.L_15:
        /*0024*/ 	.byte	0x04, 0x11
        /*0026*/ 	.short	(.L_17 - .L_16)
	.align		4
.L_16:
        /*0028*/ 	.word	index@(_Z7initialiPfS_S_)
        /*002c*/ 	.word	0x00000000


	//----- nvinfo : EIATTR_REGCOUNT
	.align		4
.L_17:
        /*0030*/ 	.byte	0x04, 0x2f
        /*0032*/ 	.short	(.L_19 - .L_18)
	.align		4
.L_18:
        /*0034*/ 	.word	index@(_Z15calculateChargeiPfS_S_)
        /*0038*/ 	.word	0x00000010


	//----- nvinfo : EIATTR_FRAME_SIZE
	.align		4
.L_19:
        /*003c*/ 	.byte	0x04, 0x11
        /*003e*/ 	.short	(.L_21 - .L_20)
	.align		4
.L_20:
        /*0040*/ 	.word	index@(_Z15calculateChargeiPfS_S_)
        /*0044*/ 	.word	0x00000000


	//----- nvinfo : EIATTR_REGCOUNT
	.align		4
.L_21:
        /*0048*/ 	.byte	0x04, 0x2f
        /*004a*/ 	.short	(.L_23 - .L_22)
	.align		4
.L_22:
        /*004c*/ 	.word	index@(_Z7computeiPfS_S_b)
        /*0050*/ 	.word	0x0000001d


	//----- nvinfo : EIATTR_FRAME_SIZE
	.align		4
.L_23:
        /*0054*/ 	.byte	0x04, 0x11
        /*0056*/ 	.short	(.L_25 - .L_24)
	.align		4
.L_24:
        /*0058*/ 	.word	index@($__internal_0_$__cuda_sm20_rcp_rn_f32_slowpath)
        /*005c*/ 	.word	0x00000008


	//----- nvinfo : EIATTR_FRAME_SIZE
	.align		4
.L_25:
        /*0060*/ 	.byte	0x04, 0x11
        /*0062*/ 	.short	(.L_27 - .L_26)
	.align		4
.L_26:
        /*0064*/ 	.word	index@(_Z7computeiPfS_S_b)
        /*0068*/ 	.word	0x00000008


	//----- nvinfo : EIATTR_MIN_STACK_SIZE
	.align		4
.L_27:
        /*006c*/ 	.byte	0x04, 0x12
        /*006e*/ 	.short	(.L_29 - .L_28)
	.align		4
.L_28:
        /*0070*/ 	.word	index@(_Z7computeiPfS_S_b)
        /*0074*/ 	.word	0x00000008


	//----- nvinfo : EIATTR_MIN_STACK_SIZE
	.align		4
.L_29:
        /*0078*/ 	.byte	0x04, 0x12
        /*007a*/ 	.short	(.L_31 - .L_30)
	.align		4
.L_30:
        /*007c*/ 	.word	index@(_Z15calculateChargeiPfS_S_)
        /*0080*/ 	.word	0x00000000


	//----- nvinfo : EIATTR_MIN_STACK_SIZE
	.align		4
.L_31:
        /*0084*/ 	.byte	0x04, 0x12
        /*0086*/ 	.short	(.L_33 - .L_32)
	.align		4
.L_32:
        /*0088*/ 	.word	index@(_Z7initialiPfS_S_)
        /*008c*/ 	.word	0x00000000


	//----- nvinfo : EIATTR_MIN_STACK_SIZE
	.align		4
.L_33:
        /*0090*/ 	.byte	0x04, 0x12
        /*0092*/ 	.short	(.L_35 - .L_34)
	.align		4
.L_34:
        /*0094*/ 	.word	index@(_Z8exchangeiPfS_S_)
        /*0098*/ 	.word	0x00000000
.L_35:


//--------------------- .nv.compat                --------------------------
	.section	.nv.compat,"",@"SHT_CUDA_COMPAT_INFO"
	.align	4
        /*0000*/ 	.byte	0x02, 0x09, 0x00, 0x00, 0x02, 0x02, 0x01, 0x00, 0x02, 0x05, 0x05, 0x00, 0x03, 0x07, 0x01, 0x01
        /*0010*/ 	.byte	0x02, 0x03, 0x00, 0x00, 0x02, 0x06, 0x01, 0x00, 0x04, 0x0b, 0x08, 0x00, 0x09, 0x00, 0x00, 0x00
        /*0020*/ 	.byte	0x00, 0x00, 0x00, 0x00


//--------------------- .nv.info._Z7computeiPfS_S_b --------------------------
	.section	.nv.info._Z7computeiPfS_S_b,"",@"SHT_CUDA_INFO"
	.sectionflags	@""
	.align	4


	//----- nvinfo : EIATTR_CUDA_API_VERSION
	.align		4
        /*0000*/ 	.byte	0x04, 0x37
        /*0002*/ 	.short	(.L_37 - .L_36)
.L_36:
        /*0004*/ 	.word	0x00000082


	//----- nvinfo : EIATTR_KPARAM_INFO
	.align		4
.L_37:
        /*0008*/ 	.byte	0x04, 0x17
        /*000a*/ 	.short	(.L_39 - .L_38)
.L_38:
        /*000c*/ 	.word	0x00000000
        /*0010*/ 	.short	0x0004
        /*0012*/ 	.short	0x0020
        /*0014*/ 	.byte	0x00, 0xf0, 0x05, 0x00


	//----- nvinfo : EIATTR_KPARAM_INFO
	.align		4
.L_39:
        /*0018*/ 	.byte	0x04, 0x17
        /*001a*/ 	.short	(.L_41 - .L_40)
.L_40:
        /*001c*/ 	.word	0x00000000
        /*0020*/ 	.short	0x0003
        /*0022*/ 	.short	0x0018
        /*0024*/ 	.byte	0x00, 0xf5, 0x21, 0x00


	//----- nvinfo : EIATTR_KPARAM_INFO
	.align		4
.L_41:
        /*0028*/ 	.byte	0x04, 0x17
        /*002a*/ 	.short	(.L_43 - .L_42)
.L_42:
        /*002c*/ 	.word	0x00000000
        /*0030*/ 	.short	0x0002
        /*0032*/ 	.short	0x0010
        /*0034*/ 	.byte	0x00, 0xf5, 0x21, 0x00


	//----- nvinfo : EIATTR_KPARAM_INFO
	.align		4
.L_43:
        /*0038*/ 	.byte	0x04, 0x17
        /*003a*/ 	.short	(.L_45 - .L_44)
.L_44:
        /*003c*/ 	.word	0x00000000
        /*0040*/ 	.short	0x0001
        /*0042*/ 	.short	0x0008
        /*0044*/ 	.byte	0x00, 0xf5, 0x21, 0x00


	//----- nvinfo : EIATTR_KPARAM_INFO
	.align		4
.L_45:
        /*0048*/ 	.byte	0x04, 0x17
        /*004a*/ 	.short	(.L_47 - .L_46)
.L_46:
        /*004c*/ 	.word	0x00000000
        /*0050*/ 	.short	0x0000
        /*0052*/ 	.short	0x0000
        /*0054*/ 	.byte	0x00, 0xf0, 0x11, 0x00


	//----- nvinfo : EIATTR_SPARSE_MMA_MASK
	.align		4
.L_47:
        /*0058*/ 	.byte	0x03, 0x50
        /*005a*/ 	.short	0x0000


	//----- nvinfo : EIATTR_MAXREG_COUNT
	.align		4
        /*005c*/ 	.byte	0x03, 0x1b
        /*005e*/ 	.short	0x00ff


	//----- nvinfo : EIATTR_NUM_BARRIERS
	.align		4
        /*0060*/ 	.byte	0x02, 0x4c
        /*0062*/ 	.byte	0x01
	.zero		1


	//----- nvinfo : EIATTR_EXTERNS
	.align		4
        /*0064*/ 	.byte	0x04, 0x0f
        /*0066*/ 	.short	(.L_49 - .L_48)


	//   ....[0]....
	.align		4
.L_48:
        /*0068*/ 	.word	index@(vprintf)


	//----- nvinfo : EIATTR_MERCURY_ISA_VERSION
	.align		4
.L_49:
        /*006c*/ 	.byte	0x03, 0x5f
        /*006e*/ 	.short	0x0101


	//----- nvinfo : EIATTR_VRC_CTA_INIT_COUNT
	.align		4
        /*0070*/ 	.byte	0x02, 0x4a
	.zero		1
	.zero		1


	//----- nvinfo : EIATTR_SYSCALL_OFFSETS
	.align		4
        /*0074*/ 	.byte	0x04, 0x46
        /*0076*/ 	.short	(.L_51 - .L_50)


	//   ....[0]....
.L_50:
        /*0078*/ 	.word	0x00000300


	//----- nvinfo : EIATTR_EXIT_INSTR_OFFSETS
	.align		4
.L_51:
        /*007c*/ 	.byte	0x04, 0x1c
        /*007e*/ 	.short	(.L_53 - .L_52)


	//   ....[0]....
.L_52:
        /*0080*/ 	.word	0x000008b0


	//   ....[1]....
        /*0084*/ 	.word	0x000008e0


	//----- nvinfo : EIATTR_CRS_STACK_SIZE
	.align		4
.L_53:
        /*0088*/ 	.byte	0x04, 0x1e
        /*008a*/ 	.short	(.L_55 - .L_54)
.L_54:
        /*008c*/ 	.word	0x00000000


	//----- nvinfo : EIATTR_CBANK_PARAM_SIZE
	.align		4
.L_55:
        /*0090*/ 	.byte	0x03, 0x19
        /*0092*/ 	.short	0x0021


	//----- nvinfo : EIATTR_PARAM_CBANK
	.align		4
        /*0094*/ 	.byte	0x04, 0x0a
        /*0096*/ 	.short	(.L_57 - .L_56)
	.align		4
.L_56:
        /*0098*/ 	.word	index@(.nv.constant0._Z7computeiPfS_S_b)
        /*009c*/ 	.short	0x0380
        /*009e*/ 	.short	0x0021


	//----- nvinfo : EIATTR_SW_WAR
	.align		4
.L_57:
        /*00a0*/ 	.byte	0x04, 0x36
        /*00a2*/ 	.short	(.L_59 - .L_58)
.L_58:
        /*00a4*/ 	.word	0x00000008
.L_59:


//--------------------- .nv.info._Z15calculateChargeiPfS_S_ --------------------------
	.section	.nv.info._Z15calculateChargeiPfS_S_,"",@"SHT_CUDA_INFO"
	.sectionflags	@""
	.align	4


	//----- nvinfo : EIATTR_CUDA_API_VERSION
	.align		4
        /*0000*/ 	.byte	0x04, 0x37
        /*0002*/ 	.short	(.L_61 - .L_60)
.L_60:
        /*0004*/ 	.word	0x00000082


	//----- nvinfo : EIATTR_KPARAM_INFO
	.align		4
.L_61:
        /*0008*/ 	.byte	0x04, 0x17
        /*000a*/ 	.short	(.L_63 - .L_62)
.L_62:
        /*000c*/ 	.word	0x00000000
        /*0010*/ 	.short	0x0003
        /*0012*/ 	.short	0x0018
        /*0014*/ 	.byte	0x00, 0xf5, 0x21, 0x00


	//----- nvinfo : EIATTR_KPARAM_INFO
	.align		4
.L_63:
        /*0018*/ 	.byte	0x04, 0x17
        /*001a*/ 	.short	(.L_65 - .L_64)
.L_64:
        /*001c*/ 	.word	0x00000000
        /*0020*/ 	.short	0x0002
        /*0022*/ 	.short	0x0010
        /*0024*/ 	.byte	0x00, 0xf5, 0x21, 0x00


	//----- nvinfo : EIATTR_KPARAM_INFO
	.align		4
.L_65:
        /*0028*/ 	.byte	0x04, 0x17
        /*002a*/ 	.short	(.L_67 - .L_66)
.L_66:
        /*002c*/ 	.word	0x00000000
        /*0030*/ 	.short	0x0001
        /*0032*/ 	.short	0x0008
        /*0034*/ 	.byte	0x00, 0xf5, 0x21, 0x00


	//----- nvinfo : EIATTR_KPARAM_INFO
	.align		4
.L_67:
        /*0038*/ 	.byte	0x04, 0x17
        /*003a*/ 	.short	(.L_69 - .L_68)
.L_68:
        /*003c*/ 	.word	0x00000000
        /*0040*/ 	.short	0x0000
        /*0042*/ 	.short	0x0000
        /*0044*/ 	.byte	0x00, 0xf0, 0x11, 0x00


	//----- nvinfo : EIATTR_SPARSE_MMA_MASK
	.align		4
.L_69:
        /*0048*/ 	.byte	0x03, 0x50
        /*004a*/ 	.short	0x0000


	//----- nvinfo : EIATTR_MAXREG_COUNT
	.align		4
        /*004c*/ 	.byte	0x03, 0x1b
        /*004e*/ 	.short	0x00ff


	//----- nvinfo : EIATTR_NUM_BARRIERS
	.align		4
        /*0050*/ 	.byte	0x02, 0x4c
        /*0052*/ 	.byte	0x01
	.zero		1


	//----- nvinfo : EIATTR_MERCURY_ISA_VERSION
	.align		4
        /*0054*/ 	.byte	0x03, 0x5f
        /*0056*/ 	.short	0x0101


	//----- nvinfo : EIATTR_VRC_CTA_INIT_COUNT
	.align		4
        /*0058*/ 	.byte	0x02, 0x4a
	.zero		1
	.zero		1


	//----- nvinfo : EIATTR_EXIT_INSTR_OFFSETS
	.align		4
        /*005c*/ 	.byte	0x04, 0x1c
        /*005e*/ 	.short	(.L_71 - .L_70)


	//   ....[0]....
.L_70:
        /*0060*/ 	.word	0x00000290


	//   ....[1]....
        /*0064*/ 	.word	0x00000300


	//   ....[2]....
        /*0068*/ 	.word	0x00000350


	//   ....[3]....
        /*006c*/ 	.word	0x00000470


	//----- nvinfo : EIATTR_CBANK_PARAM_SIZE
	.align		4
.L_71:
        /*0070*/ 	.byte	0x03, 0x19
        /*0072*/ 	.short	0x0020


	//----- nvinfo : EIATTR_PARAM_CBANK
	.align		4
        /*0074*/ 	.byte	0x04, 0x0a
        /*0076*/ 	.short	(.L_73 - .L_72)
	.align		4
.L_72:
        /*0078*/ 	.word	index@(.nv.constant0._Z15calculateChargeiPfS_S_)
        /*007c*/ 	.short	0x0380
        /*007e*/ 	.short	0x0020


	//----- nvinfo : EIATTR_SW_WAR
	.align		4
.L_73:
        /*0080*/ 	.byte	0x04, 0x36
        /*0082*/ 	.short	(.L_75 - .L_74)
.L_74:
        /*0084*/ 	.word	0x00000008
.L_75:


//--------------------- .nv.info._Z7initialiPfS_S_ --------------------------
	.section	.nv.info._Z7initialiPfS_S_,"",@"SHT_CUDA_INFO"
	.sectionflags	@""
	.align	4


	//----- nvinfo : EIATTR_CUDA_API_VERSION
	.align		4
        /*0000*/ 	.byte	0x04, 0x37
        /*0002*/ 	.short	(.L_77 - .L_76)
.L_76:
        /*0004*/ 	.word	0x00000082


	//----- nvinfo : EIATTR_KPARAM_INFO
	.align		4
.L_77:
        /*0008*/ 	.byte	0x04, 0x17
        /*000a*/ 	.short	(.L_79 - .L_78)
.L_78:
        /*000c*/ 	.word	0x00000000
        /*0010*/ 	.short	0x0003
        /*0012*/ 	.short	0x0018
        /*0014*/ 	.byte	0x00, 0xf5, 0x21, 0x00


	//----- nvinfo : EIATTR_KPARAM_INFO
	.align		4
.L_79:
        /*0018*/ 	.byte	0x04, 0x17
        /*001a*/ 	.short	(.L_81 - .L_80)
.L_80:
        /*001c*/ 	.word	0x00000000
        /*0020*/ 	.short	0x0002
        /*0022*/ 	.short	0x0010
        /*0024*/ 	.byte	0x00, 0xf5, 0x21, 0x00


	//----- nvinfo : EIATTR_KPARAM_INFO
	.align		4
.L_81:
        /*0028*/ 	.byte	0x04, 0x17
        /*002a*/ 	.short	(.L_83 - .L_82)
.L_82:
        /*002c*/ 	.word	0x00000000
        /*0030*/ 	.short	0x0001
        /*0032*/ 	.short	0x0008
        /*0034*/ 	.byte	0x00, 0xf5, 0x21, 0x00


	//----- nvinfo : EIATTR_KPARAM_INFO
	.align		4
.L_83:
        /*0038*/ 	.byte	0x04, 0x17
        /*003a*/ 	.short	(.L_85 - .L_84)
.L_84:
        /*003c*/ 	.word	0x00000000
        /*0040*/ 	.short	0x0000
        /*0042*/ 	.short	0x0000
        /*0044*/ 	.byte	0x00, 0xf0, 0x11, 0x00


	//----- nvinfo : EIATTR_SPARSE_MMA_MASK
	.align		4
.L_85:
        /*0048*/ 	.byte	0x03, 0x50
        /*004a*/ 	.short	0x0000


	//----- nvinfo : EIATTR_MAXREG_COUNT
	.align		4
        /*004c*/ 	.byte	0x03, 0x1b
        /*004e*/ 	.short	0x00ff


	//----- nvinfo : EIATTR_MERCURY_ISA_VERSION
	.align		4
        /*0050*/ 	.byte	0x03, 0x5f
        /*0052*/ 	.short	0x0101


	//----- nvinfo : EIATTR_VRC_CTA_INIT_COUNT
	.align		4
        /*0054*/ 	.byte	0x02, 0x4a
	.zero		1
	.zero		1


	//----- nvinfo : EIATTR_EXIT_INSTR_OFFSETS
	.align		4
        /*0058*/ 	.byte	0x04, 0x1c
        /*005a*/ 	.short	(.L_87 - .L_86)


	//   ....[0]....
.L_86:
        /*005c*/ 	.word	0x00000120


	//   ....[1]....
        /*0060*/ 	.word	0x00000190


	//   ....[2]....
        /*0064*/ 	.word	0x00000340


	//   ....[3]....
        /*0068*/ 	.word	0x00000510


	//   ....[4]....
        /*006c*/ 	.word	0x000006c0


	//   ....[5]....
        /*0070*/ 	.word	0x000007e0


	//   ....[6]....
        /*0074*/ 	.word	0x00000880


	//----- nvinfo : EIATTR_CRS_STACK_SIZE
	.align		4
.L_87:
        /*0078*/ 	.byte	0x04, 0x1e
        /*007a*/ 	.short	(.L_89 - .L_88)
.L_88:
        /*007c*/ 	.word	0x00000000


	//----- nvinfo : EIATTR_CBANK_PARAM_SIZE
	.align		4
.L_89:
        /*0080*/ 	.byte	0x03, 0x19
        /*0082*/ 	.short	0x0020


	//----- nvinfo : EIATTR_PARAM_CBANK
	.align		4
        /*0084*/ 	.byte	0x04, 0x0a
        /*0086*/ 	.short	(.L_91 - .L_90)
	.align		4
.L_90:
        /*0088*/ 	.word	index@(.nv.constant0._Z7initialiPfS_S_)
        /*008c*/ 	.short	0x0380
        /*008e*/ 	.short	0x0020


	//----- nvinfo : EIATTR_SW_WAR
	.align		4
.L_91:
        /*0090*/ 	.byte	0x04, 0x36
        /*0092*/ 	.short	(.L_93 - .L_92)
.L_92:
        /*0094*/ 	.word	0x00000008
.L_93:


//--------------------- .nv.info._Z8exchangeiPfS_S_ --------------------------
	.section	.nv.info._Z8exchangeiPfS_S_,"",@"SHT_CUDA_INFO"
	.sectionflags	@""
	.align	4


	//----- nvinfo : EIATTR_CUDA_API_VERSION
	.align		4
        /*0000*/ 	.byte	0x04, 0x37
        /*0002*/ 	.short	(.L_95 - .L_94)
.L_94:
        /*0004*/ 	.word	0x00000082


	//----- nvinfo : EIATTR_KPARAM_INFO
	.align		4
.L_95:
        /*0008*/ 	.byte	0x04, 0x17
        /*000a*/ 	.short	(.L_97 - .L_96)
.L_96:
        /*000c*/ 	.word	0x00000000
        /*0010*/ 	.short	0x0003
        /*0012*/ 	.short	0x0018
        /*0014*/ 	.byte	0x00, 0xf5, 0x21, 0x00


	//----- nvinfo : EIATTR_KPARAM_INFO
	.align		4
.L_97:
        /*0018*/ 	.byte	0x04, 0x17
        /*001a*/ 	.short	(.L_99 - .L_98)
.L_98:
        /*001c*/ 	.word	0x00000000
        /*0020*/ 	.short	0x0002
        /*0022*/ 	.short	0x0010
        /*0024*/ 	.byte	0x00, 0xf5, 0x21, 0x00


	//----- nvinfo : EIATTR_KPARAM_INFO
	.align		4
.L_99:
        /*0028*/ 	.byte	0x04, 0x17
        /*002a*/ 	.short	(.L_101 - .L_100)
.L_100:
        /*002c*/ 	.word	0x00000000
        /*0030*/ 	.short	0x0001
        /*0032*/ 	.short	0x0008
        /*0034*/ 	.byte	0x00, 0xf5, 0x21, 0x00


	//----- nvinfo : EIATTR_KPARAM_INFO
	.align		4
.L_101:
        /*0038*/ 	.byte	0x04, 0x17
        /*003a*/ 	.short	(.L_103 - .L_102)
.L_102:
        /*003c*/ 	.word	0x00000000
        /*0040*/ 	.short	0x0000
        /*0042*/ 	.short	0x0000
        /*0044*/ 	.byte	0x00, 0xf0, 0x11, 0x00


	//----- nvinfo : EIATTR_SPARSE_MMA_MASK
	.align		4
.L_103:
        /*0048*/ 	.byte	0x03, 0x50
        /*004a*/ 	.short	0x0000


	//----- nvinfo : EIATTR_MAXREG_COUNT
	.align		4
        /*004c*/ 	.byte	0x03, 0x1b
        /*004e*/ 	.short	0x00ff


	//----- nvinfo : EIATTR_MERCURY_ISA_VERSION
	.align		4
        /*0050*/ 	.byte	0x03, 0x5f
        /*0052*/ 	.short	0x0101


	//----- nvinfo : EIATTR_VRC_CTA_INIT_COUNT
	.align		4
        /*0054*/ 	.byte	0x02, 0x4a
	.zero		1
	.zero		1


	//----- nvinfo : EIATTR_EXIT_INSTR_OFFSETS
	.align		4
        /*0058*/ 	.byte	0x04, 0x1c
        /*005a*/ 	.short	(.L_105 - .L_104)


	//   ....[0]....
.L_104:
        /*005c*/ 	.word	0x00000140


	//   ....[1]....
        /*0060*/ 	.word	0x000001b0


	//   ....[2]....
        /*0064*/ 	.word	0x00000230


	//----- nvinfo : EIATTR_CBANK_PARAM_SIZE
	.align		4
.L_105:
        /*0068*/ 	.byte	0x03, 0x19
        /*006a*/ 	.short	0x0020


	//----- nvinfo : EIATTR_PARAM_CBANK
	.align		4
        /*006c*/ 	.byte	0x04, 0x0a
        /*006e*/ 	.short	(.L_107 - .L_106)
	.align		4
.L_106:
        /*0070*/ 	.word	index@(.nv.constant0._Z8exchangeiPfS_S_)
        /*0074*/ 	.short	0x0380
        /*0076*/ 	.short	0x0020


	//----- nvinfo : EIATTR_SW_WAR
	.align		4
.L_107:
        /*0078*/ 	.byte	0x04, 0x36
        /*007a*/ 	.short	(.L_109 - .L_108)
.L_108:
        /*007c*/ 	.word	0x00000008
.L_109:


//--------------------- .nv.callgraph             --------------------------
	.section	.nv.callgraph,"",@"SHT_CUDA_CALLGRAPH"
	.align	4
	.sectionentsize	8
	.align		4
        /*0000*/ 	.word	0x00000000
	.align		4
        /*0004*/ 	.word	0xffffffff
	.align		4
        /*0008*/ 	.word	index@(_Z7computeiPfS_S_b)
	.align		4
        /*000c*/ 	.word	index@(vprintf)
	.align		4
        /*0010*/ 	.word	0x00000000
	.align		4
        /*0014*/ 	.word	0xfffffffe
	.align		4
        /*0018*/ 	.word	0x00000000
	.align		4
        /*001c*/ 	.word	0xfffffffd
	.align		4
        /*0020*/ 	.word	0x00000000
	.align		4
        /*0024*/ 	.word	0xfffffffc


//--------------------- .nv.constant4             --------------------------
	.section	.nv.constant4,"a",@progbits
	.align	8
	.align		8
.nv.constant4:
        /*0000*/ 	.dword	vprintf
	.align		8
        /*0008*/ 	.dword	q
	.align		8
        /*0010*/ 	.dword	$str


//--------------------- .nv.constant3             --------------------------
	.section	.nv.constant3,"a",@progbits
	.align	4
.nv.constant3:
	.type		k,@object
	.size		k,(r - k)
k:
        /*0000*/ 	.byte	0x0a, 0x00, 0x00, 0x00
	.type		r,@object
	.size		r,(d_1 - r)
r:
        /*0004*/ 	.byte	0x01, 0x00, 0x00, 0x00
	.type		d_1,@object
	.size		d_1,(d_2 - d_1)
d_1:
        /*0008*/ 	.byte	0x08, 0x00, 0x00, 0x00
	.type		d_2,@object
	.size		d_2,(a - d_2)
d_2:
        /*000c*/ 	.byte	0x04, 0x00, 0x00, 0x00
	.type		a,@object
	.size		a,(a_thikness - a)
a:
        /*0010*/ 	.byte	0x14, 0x00, 0x00, 0x00
	.type		a_thikness,@object
	.size		a_thikness,(phi_0 - a_thikness)
a_thikness:
        /*0014*/ 	.byte	0x01, 0x00, 0x00, 0x00
	.type		phi_0,@object
	.size		phi_0,(phi_1 - phi_0)
phi_0:
        /*0018*/ 	.byte	0x10, 0x27, 0x00, 0x00
	.type		phi_1,@object
	.size		phi_1,(.L_7 - phi_1)
phi_1:
        /*001c*/ 	.byte	0x10, 0x27, 0x00, 0x00
.L_7:


//--------------------- .text._Z7computeiPfS_S_b  --------------------------
	.section	.text._Z7computeiPfS_S_b,"ax",@progbits
	.align	128
        .global         _Z7computeiPfS_S_b
        .type           _Z7computeiPfS_S_b,@function
        .size           _Z7computeiPfS_S_b,(.L_x_23 - _Z7computeiPfS_S_b)
        .other          _Z7computeiPfS_S_b,@"STO_CUDA_ENTRY STV_DEFAULT"
_Z7computeiPfS_S_b:
.text._Z7computeiPfS_S_b:
[----:B------:R-:W0:Y:S01]  /*0000*/  LDC R1, c[0x0][0x37c] ;  /* 0x0000df00ff017b82 */ /* 0x000e220000000800 */
[----:B------:R-:W1:Y:S01]  /*0010*/  S2R R26, SR_TID.X ;  /* 0x00000000001a7919 */ /* 0x000e620000002100 */
[----:B------:R-:W2:Y:S06]  /*0020*/  LDCU UR7, c[0x0][0x2fc] ;  /* 0x00005f80ff0777ac */ /* 0x000eac0008000800 */
[----:B------:R-:W3:Y:S01]  /*0030*/  LDC R25, c[0x0][0x360] ;  /* 0x0000d800ff197b82 */ /* 0x000ee20000000800 */
[----:B------:R-:W-:Y:S01]  /*0040*/  IMAD.MOV.U32 R9, RZ, RZ, RZ ;  /* 0x000000ffff097224 */ /* 0x000fe200078e00ff */
[----:B------:R-:W4:Y:S01]  /*0050*/  S2R R16, SR_TID.Y ;  /* 0x0000000000107919 */ /* 0x000f220000002200 */
[----:B------:R-:W5:Y:S01]  /*0060*/  LDCU UR6, c[0x0][0x380] ;  /* 0x00007000ff0677ac */ /* 0x000f620008000800 */
[----:B0-----:R-:W-:Y:S01]  /*0070*/  VIADD R1, R1, 0xfffffff8 ;  /* 0xfffffff801017836 */ /* 0x001fe20000000000 */
[----:B------:R-:W0:Y:S03]  /*0080*/  LDCU.64 UR36, c[0x0][0x358] ;  /* 0x00006b00ff2477ac */ /* 0x000e260008000a00 */
[----:B------:R-:W1:Y:S08]  /*0090*/  S2UR UR4, SR_CTAID.X ;  /* 0x00000000000479c3 */ /* 0x000e700000002500 */
[----:B------:R-:W2:Y:S08]  /*00a0*/  LDC R24, c[0x0][0x364] ;  /* 0x0000d900ff187b82 */ /* 0x000eb00000000800 */
[----:B------:R-:W4:Y:S01]  /*00b0*/  S2UR UR5, SR_CTAID.Y ;  /* 0x00000000000579c3 */ /* 0x000f220000002600 */
[----:B---3--:R-:W-:-:S04]  /*00c0*/  VIADD R3, R25, 0xfffffffe ;  /* 0xfffffffe19037836 */ /* 0x008fc80000000000 */
[----:B-1----:R-:W-:-:S04]  /*00d0*/  IMAD R3, R3, UR4, R26 ;  /* 0x0000000403037c24 */ /* 0x002fc8000f8e021a */
[----:B------:R-:W-:Y:S02]  /*00e0*/  VIADD R17, R3, 0xffffffff ;  /* 0xffffffff03117836 */ /* 0x000fe40000000000 */
[----:B--2---:R-:W-:-:S03]  /*00f0*/  VIADD R23, R24, 0xfffffffe ;  /* 0xfffffffe18177836 */ /* 0x004fc60000000000 */
[----:B-----5:R-:W-:-:S04]  /*0100*/  ISETP.GE.AND P0, PT, R17, UR6, PT ;  /* 0x0000000611007c0c */ /* 0x020fc8000bf06270 */
[----:B------:R-:W-:Y:S01]  /*0110*/  ISETP.GT.AND P0, PT, R17, -0x1, !P0 ;  /* 0xffffffff1100780c */ /* 0x000fe20004704270 */
[----:B----4-:R-:W-:-:S04]  /*0120*/  IMAD R23, R23, UR5, R16 ;  /* 0x0000000517177c24 */ /* 0x010fc8000f8e0210 */
[C---:B------:R-:W-:Y:S01]  /*0130*/  VIADD R22, R23.reuse, 0xffffffff ;  /* 0xffffffff17167836 */ /* 0x040fe20000000000 */
[----:B------:R-:W-:-:S03]  /*0140*/  ISETP.GT.AND P1, PT, R23, UR6, PT ;  /* 0x0000000617007c0c */ /* 0x000fc6000bf24270 */
[----:B------:R-:W-:Y:S01]  /*0150*/  IMAD R17, R22, UR6, R17 ;  /* 0x0000000616117c24 */ /* 0x000fe2000f8e0211 */
[----:B------:R-:W-:-:S04]  /*0160*/  ISETP.GT.AND P1, PT, R23, RZ, !P1 ;  /* 0x000000ff1700720c */ /* 0x000fc80004f24270 */
[----:B------:R-:W-:-:S13]  /*0170*/  PLOP3.LUT P0, PT, P0, P1, PT, 0x80, 0x8 ;  /* 0x000000000008781c */ /* 0x000fda0000703070 */
[----:B------:R-:W1:Y:S02]  /*0180*/  @P0 LDC.64 R2, c[0x0][0x390] ;  /* 0x0000e400ff020b82 */ /* 0x000e640000000a00 */
[----:B-1----:R-:W-:-:S05]  /*0190*/  @P0 IMAD.WIDE R2, R17, 0x4, R2 ;  /* 0x0000000411020825 */ /* 0x002fca00078e0202 */
[----:B0-----:R-:W2:Y:S01]  /*01a0*/  @P0 LDG.E R9, desc[UR36][R2.64] ;  /* 0x0000002402090981 */ /* 0x001ea2000c1e1900 */
[----:B------:R-:W0:Y:S01]  /*01b0*/  S2UR UR5, SR_CgaCtaId ;  /* 0x00000000000579c3 */ /* 0x000e220000008800 */
[----:B------:R-:W-:Y:S01]  /*01c0*/  UMOV UR4, 0x400 ;  /* 0x0000040000047882 */ /* 0x000fe20000000000 */
[----:B------:R-:W1:Y:S02]  /*01d0*/  LDCU UR6, c[0x0][0x2f8] ;  /* 0x00005f00ff0677ac */ /* 0x000e640008000800 */
[----:B-1----:R-:W-:Y:S01]  /*01e0*/  IADD3 R6, P0, PT, R1, UR6, RZ ;  /* 0x0000000601067c10 */ /* 0x002fe2000ff1e0ff */
[----:B0-----:R-:W-:-:S04]  /*01f0*/  ULEA UR4, UR5, UR4, 0x18 ;  /* 0x0000000405047291 */ /* 0x001fc8000f8ec0ff */
[----:B------:R-:W-:Y:S01]  /*0200*/  IMAD.X R7, RZ, RZ, UR7, P0 ;  /* 0x00000007ff077e24 */ /* 0x000fe200080e06ff */
[----:B------:R-:W0:Y:S01]  /*0210*/  LDCU.U8 UR5, c[0x0][0x3a0] ;  /* 0x00007400ff0577ac */ /* 0x000e220008000000 */
[----:B------:R-:W-:-:S04]  /*0220*/  LEA R19, R26, UR4, 0x7 ;  /* 0x000000041a137c11 */ /* 0x000fc8000f8e38ff */
[----:B------:R-:W-:Y:S01]  /*0230*/  LEA R18, R16, R19, 0x2 ;  /* 0x0000001310127211 */ /* 0x000fe200078e10ff */
[----:B0-----:R-:W-:-:S04]  /*0240*/  UPRMT UR4, UR5, 0x8880, URZ ;  /* 0x0000888005047896 */ /* 0x001fc800080000ff */
[----:B------:R-:W-:Y:S01]  /*0250*/  UISETP.NE.AND UP0, UPT, UR4, URZ, UPT ;  /* 0x000000ff0400728c */ /* 0x000fe2000bf05270 */
[----:B--2---:R0:W-:Y:S08]  /*0260*/  STS [R18], R9 ;  /* 0x0000000912007388 */ /* 0x0041f00000000800 */
[----:B------:R-:W-:Y:S05]  /*0270*/  BRA.U !UP0, `(.L_x_0) ;  /* 0x0000000108247547 */ /* 0x000fea000b800000 */
[----:B0-----:R-:W0:Y:S01]  /*0280*/  F2F.F64.F32 R8, R9 ;  /* 0x0000000900087310 */ /* 0x001e220000201800 */
[----:B------:R-:W-:Y:S01]  /*0290*/  MOV R2, 0x0 ;  /* 0x0000000000027802 */ /* 0x000fe20000000f00 */
[----:B------:R-:W1:Y:S05]  /*02a0*/  LDCU.64 UR4, c[0x4][0x10] ;  /* 0x01000200ff0477ac */ /* 0x000e6a0008000a00 */
[----:B------:R-:W2:Y:S01]  /*02b0*/  LDC.64 R2, c[0x4][R2] ;  /* 0x0100000002027b82 */ /* 0x000ea20000000a00 */
[----:B0-----:R0:W-:Y:S01]  /*02c0*/  STL.64 [R1], R8 ;  /* 0x0000000801007387 */ /* 0x0011e20000100a00 */
[----:B-1----:R-:W-:Y:S02]  /*02d0*/  IMAD.U32 R4, RZ, RZ, UR4 ;  /* 0x00000004ff047e24 */ /* 0x002fe4000f8e00ff */
[----:B------:R-:W-:-:S07]  /*02e0*/  IMAD.U32 R5, RZ, RZ, UR5 ;  /* 0x00000005ff057e24 */ /* 0x000fce000f8e00ff */
[----:B------:R-:W-:-:S07]  /*02f0*/  LEPC R20, `(.L_x_0) ;  /* 0x000000001014794e */ /* 0x000fce0000000000 */
[----:B0-2---:R-:W-:Y:S05]  /*0300*/  CALL.ABS.NOINC R2 ;  /* 0x0000000002007343 */ /* 0x005fea0003c00000 */
.L_x_0:
[----:B------:R-:W-:Y:S05]  /*0310*/  WARPSYNC.ALL ;  /* 0x0000000000007948 */ /* 0x000fea0003800000 */
[----:B------:R-:W1:Y:S01]  /*0320*/  LDC.64 R2, c[0x0][0x388] ;  /* 0x0000e200ff027b82 */ /* 0x000e620000000a00 */
[----:B------:R-:W2:Y:S01]  /*0330*/  LDCU UR4, c[0x0][0x380] ;  /* 0x00007000ff0477ac */ /* 0x000ea20008000800 */
[----:B-1----:R-:W-:-:S06]  /*0340*/  IMAD.WIDE R2, R17, 0x4, R2 ;  /* 0x0000000411027825 */ /* 0x002fcc00078e0202 */
[----:B------:R-:W-:Y:S06]  /*0350*/  BAR.SYNC.DEFER_BLOCKING 0x0 ;  /* 0x0000000000007b1d */ /* 0x000fec0000010000 */
[----:B------:R-:W3:Y:S01]  /*0360*/  LDG.E R3, desc[UR36][R2.64] ;  /* 0x0000002402037981 */ /* 0x000ee2000c1e1900 */
[----:B------:R-:W-:Y:S01]  /*0370*/  VIADD R25, R25, 0xffffffff ;  /* 0xffffffff19197836 */ /* 0x000fe20000000000 */
[----:B--2---:R-:W-:Y:S01]  /*0380*/  ULEA.HI UR4, UR4, UR4, URZ, 0x1 ;  /* 0x0000000404047291 */ /* 0x004fe2000f8f08ff */
[----:B------:R-:W-:Y:S01]  /*0390*/  IADD3 R23, PT, PT, -R23, 0x1, RZ ;  /* 0x0000000117177810 */ /* 0x000fe20007ffe1ff */
[----:B------:R-:W-:Y:S01]  /*03a0*/  BSSY.RECONVERGENT B0, `(.L_x_1) ;  /* 0x000003f000007945 */ /* 0x000fe20003800200 */
[----:B------:R-:W-:Y:S01]  /*03b0*/  HFMA2 R7, -RZ, RZ, 0, 0 ;  /* 0x00000000ff077431 */ /* 0x000fe200000001ff */
[----:B------:R-:W-:Y:S01]  /*03c0*/  ISETP.NE.AND P0, PT, R26, R25, PT ;  /* 0x000000191a00720c */ /* 0x000fe20003f05270 */
[----:B------:R-:W-:-:S03]  /*03d0*/  USHF.R.S32.HI UR4, URZ, 0x1, UR4 ;  /* 0x00000001ff047899 */ /* 0x000fc60008011404 */
[----:B------:R-:W-:Y:S01]  /*03e0*/  ISETP.EQ.OR P0, PT, R26, RZ, !P0 ;  /* 0x000000ff1a00720c */ /* 0x000fe20004702670 */
[----:B------:R-:W-:-:S03]  /*03f0*/  UIADD3 UR5, UPT, UPT, -UR4, URZ, URZ ;  /* 0x000000ff04057290 */ /* 0x000fc6000fffe1ff */
[----:B------:R-:W-:-:S13]  /*0400*/  ISETP.EQ.OR P0, PT, R16, RZ, P0 ;  /* 0x000000ff1000720c */ /* 0x000fda0000702670 */
[----:B------:R-:W-:-:S05]  /*0410*/  @!P0 VIADD R5, R24, 0xffffffff ;  /* 0xffffffff18058836 */ /* 0x000fca0000000000 */
[----:B------:R-:W-:Y:S02]  /*0420*/  ISETP.EQ.OR P0, PT, R16, R5, P0 ;  /* 0x000000051000720c */ /* 0x000fe40000702670 */
[----:B---3--:R-:W-:-:S04]  /*0430*/  FSETP.NEU.AND P1, PT, R3, RZ, PT ;  /* 0x000000ff0300720b */ /* 0x008fc80003f2d000 */
[----:B------:R-:W-:-:S04]  /*0440*/  ISETP.EQ.OR P1, PT, R23, UR5, P1 ;  /* 0x0000000517007c0c */ /* 0x000fc80008f22670 */
[----:B------:R-:W-:-:S13]  /*0450*/  PLOP3.LUT P1, PT, P1, P0, PT, 0xf8, 0x8f ;  /* 0x00000000008f781c */ /* 0x000fda0000f21f70 */
[----:B------:R-:W-:Y:S05]  /*0460*/  @P1 BRA `(.L_x_2) ;  /* 0x0000000000c81947 */ /* 0x000fea0003800000 */
[----:B------:R-:W-:Y:S01]  /*0470*/  VIADD R22, R22, -UR4 ;  /* 0x8000000416167c36 */ /* 0x000fe20008000000 */
[----:B------:R-:W-:Y:S04]  /*0480*/  BSSY.RECONVERGENT B1, `(.L_x_3) ;  /* 0x000000f000017945 */ /* 0x000fe80003800200 */
[----:B------:R-:W-:-:S04]  /*0490*/  IABS R0, R22 ;  /* 0x0000001600007213 */ /* 0x000fc80000000000 */
[----:B------:R-:W-:-:S05]  /*04a0*/  I2FP.F32.S32 R0, R0 ;  /* 0x0000000000007245 */ /* 0x000fca0000201400 */
[----:B------:R-:W-:-:S05]  /*04b0*/  VIADD R2, R0, 0x1800000 ;  /* 0x0180000000027836 */ /* 0x000fca0000000000 */
[----:B------:R-:W-:-:S04]  /*04c0*/  LOP3.LUT R2, R2, 0x7f800000, RZ, 0xc0, !PT ;  /* 0x7f80000002027812 */ /* 0x000fc800078ec0ff */
[----:B------:R-:W-:-:S13]  /*04d0*/  ISETP.GT.U32.AND P1, PT, R2, 0x1ffffff, PT ;  /* 0x01ffffff0200780c */ /* 0x000fda0003f24070 */
[----:B------:R-:W-:Y:S05]  /*04e0*/  @P1 BRA `(.L_x_4) ;  /* 0x0000000000101947 */ /* 0x000fea0003800000 */
[----:B------:R-:W-:-:S07]  /*04f0*/  MOV R6, 0x510 ;  /* 0x0000051000067802 */ /* 0x000fce0000000f00 */
[----:B0-----:R-:W-:Y:S05]  /*0500*/  CALL.REL.NOINC `($__internal_0_$__cuda_sm20_rcp_rn_f32_slowpath) ;  /* 0x0000000000f87944 */ /* 0x001fea0003c00000 */
[----:B------:R-:W-:Y:S01]  /*0510*/  IMAD.MOV.U32 R4, RZ, RZ, R5 ;  /* 0x000000ffff047224 */ /* 0x000fe200078e0005 */
[----:B------:R-:W-:Y:S06]  /*0520*/  BRA `(.L_x_5) ;  /* 0x0000000000107947 */ /* 0x000fec0003800000 */
.L_x_4:
[----:B------:R-:W1:Y:S02]  /*0530*/  MUFU.RCP R5, R0 ;  /* 0x0000000000057308 */ /* 0x000e640000001000 */
[----:B-1----:R-:W-:-:S04]  /*0540*/  FFMA R2, R0, R5, -1 ;  /* 0xbf80000000027423 */ /* 0x002fc80000000005 */
[----:B------:R-:W-:-:S04]  /*0550*/  FADD.FTZ R2, -R2, -RZ ;  /* 0x800000ff02027221 */ /* 0x000fc80000010100 */
[----:B------:R-:W-:-:S07]  /*0560*/  FFMA R4, R5, R2, R5 ;  /* 0x0000000205047223 */ /* 0x000fce0000000005 */
.L_x_5:
[----:B------:R-:W-:Y:S05]  /*0570*/  BSYNC.RECONVERGENT B1 ;  /* 0x0000000000017941 */ /* 0x000fea0003800200 */
.L_x_3:
[----:B------:R-:W-:Y:S01]  /*0580*/  FADD R2, R4, 4 ;  /* 0x4080000004027421 */ /* 0x000fe20000000000 */
[----:B------:R-:W-:Y:S03]  /*0590*/  BSSY.RECONVERGENT B1, `(.L_x_6) ;  /* 0x000000e000017945 */ /* 0x000fe60003800200 */
[----:B------:R-:W-:-:S05]  /*05a0*/  VIADD R0, R2, 0x1800000 ;  /* 0x0180000002007836 */ /* 0x000fca0000000000 */
[----:B------:R-:W-:-:S04]  /*05b0*/  LOP3.LUT R0, R0, 0x7f800000, RZ, 0xc0, !PT ;  /* 0x7f80000000007812 */ /* 0x000fc800078ec0ff */
[----:B------:R-:W-:-:S13]  /*05c0*/  ISETP.GT.U32.AND P1, PT, R0, 0x1ffffff, PT ;  /* 0x01ffffff0000780c */ /* 0x000fda0003f24070 */
[----:B------:R-:W-:Y:S05]  /*05d0*/  @P1 BRA `(.L_x_7) ;  /* 0x0000000000141947 */ /* 0x000fea0003800000 */
[----:B------:R-:W-:Y:S01]  /*05e0*/  IMAD.MOV.U32 R0, RZ, RZ, R2 ;  /* 0x000000ffff007224 */ /* 0x000fe200078e0002 */
[----:B------:R-:W-:-:S07]  /*05f0*/  MOV R6, 0x610 ;  /* 0x0000061000067802 */ /* 0x000fce0000000f00 */
[----:B0-----:R-:W-:Y:S05]  /*0600*/  CALL.REL.NOINC `($__internal_0_$__cuda_sm20_rcp_rn_f32_slowpath) ;  /* 0x0000000000b87944 */ /* 0x001fea0003c00000 */
[----:B------:R-:W-:Y:S01]  /*0610*/  MOV R7, R5 ;  /* 0x0000000500077202 */ /* 0x000fe20000000f00 */
[----:B------:R-:W-:Y:S06]  /*0620*/  BRA `(.L_x_8) ;  /* 0x0000000000107947 */ /* 0x000fec0003800000 */
.L_x_7:
[----:B------:R-:W1:Y:S02]  /*0630*/  MUFU.RCP R7, R2 ;  /* 0x0000000200077308 */ /* 0x000e640000001000 */
[----:B-1----:R-:W-:-:S04]  /*0640*/  FFMA R0, R2, R7, -1 ;  /* 0xbf80000002007423 */ /* 0x002fc80000000007 */
[----:B------:R-:W-:-:S04]  /*0650*/  FADD.FTZ R0, -R0, -RZ ;  /* 0x800000ff00007221 */ /* 0x000fc80000010100 */
[----:B------:R-:W-:-:S07]  /*0660*/  FFMA R7, R7, R0, R7 ;  /* 0x0000000007077223 */ /* 0x000fce0000000007 */
.L_x_8:
[----:B------:R-:W-:Y:S05]  /*0670*/  BSYNC.RECONVERGENT B1 ;  /* 0x0000000000017941 */ /* 0x000fea0003800200 */
.L_x_6:
[----:B------:R-:W-:Y:S01]  /*0680*/  IMAD.MOV.U32 R0, RZ, RZ, -0x1 ;  /* 0xffffffffff007424 */ /* 0x000fe200078e00ff */
[C---:B------:R-:W-:Y:S01]  /*0690*/  ISETP.GE.AND P2, PT, R22.reuse, 0x1, PT ;  /* 0x000000011600780c */ /* 0x040fe20003f46270 */
[----:B0-----:R-:W-:Y:S01]  /*06a0*/  LDS R9, [R18+0x80] ;  /* 0x0000800012097984 */ /* 0x001fe20000000800 */
[----:B------:R-:W-:Y:S02]  /*06b0*/  ISETP.NE.AND P1, PT, R22, RZ, PT ;  /* 0x000000ff1600720c */ /* 0x000fe40003f25270 */
[----:B------:R-:W-:-:S04]  /*06c0*/  SEL R0, R0, 0x1, !P2 ;  /* 0x0000000100007807 */ /* 0x000fc80005000000 */
[----:B------:R-:W-:Y:S02]  /*06d0*/  SEL R5, R0, RZ, P1 ;  /* 0x000000ff00057207 */ /* 0x000fe40000800000 */
[----:B------:R-:W-:Y:S03]  /*06e0*/  LDS R0, [R18+-0x80] ;  /* 0xffff800012007984 */ /* 0x000fe60000000800 */
[----:B------:R-:W-:Y:S02]  /*06f0*/  IMAD R2, R5, 0x4, R18 ;  /* 0x0000000405027824 */ /* 0x000fe400078e0212 */
[----:B------:R-:W-:Y:S02]  /*0700*/  IMAD.IADD R16, R16, 0x1, -R5 ;  /* 0x0000000110107824 */ /* 0x000fe400078e0a05 */
[----:B------:R-:W-:Y:S02]  /*0710*/  FADD R5, R4, 1 ;  /* 0x3f80000004057421 */ /* 0x000fe40000000000 */
[----:B------:R-:W0:Y:S01]  /*0720*/  LDS R2, [R2] ;  /* 0x0000000002027984 */ /* 0x000e220000000800 */
[----:B------:R-:W-:-:S05]  /*0730*/  IMAD R16, R16, 0x4, R19 ;  /* 0x0000000410107824 */ /* 0x000fca00078e0213 */
[----:B------:R-:W1:Y:S01]  /*0740*/  LDS R11, [R16] ;  /* 0x00000000100b7984 */ /* 0x000e620000000800 */
[----:B0-----:R-:W-:-:S04]  /*0750*/  FFMA R0, R5, R2, R0 ;  /* 0x0000000205007223 */ /* 0x001fc80000000000 */
[----:B------:R-:W-:-:S04]  /*0760*/  FADD R0, R0, R9 ;  /* 0x0000000900007221 */ /* 0x000fc80000000000 */
[----:B-1----:R-:W-:-:S04]  /*0770*/  FADD R0, R0, R11 ;  /* 0x0000000b00007221 */ /* 0x002fc80000000000 */
[----:B------:R-:W-:-:S07]  /*0780*/  FMUL R7, R0, R7 ;  /* 0x0000000700077220 */ /* 0x000fce0000400000 */
.L_x_2:
[----:B------:R-:W-:Y:S05]  /*0790*/  BSYNC.RECONVERGENT B0 ;  /* 0x0000000000007941 */ /* 0x000fea0003800200 */
.L_x_1:
[----:B------:R-:W-:Y:S01]  /*07a0*/  UIADD3 UR5, UPT, UPT, -UR4, URZ, URZ ;  /* 0x000000ff04057290 */ /* 0x000fe2000fffe1ff */
[C---:B------:R-:W-:Y:S01]  /*07b0*/  FSETP.NEU.AND P1, PT, R3.reuse, RZ, PT ;  /* 0x000000ff0300720b */ /* 0x040fe20003f2d000 */
[----:B------:R-:W1:Y:S01]  /*07c0*/  LDC.64 R4, c[0x0][0x398] ;  /* 0x0000e600ff047b82 */ /* 0x000e620000000a00 */
[----:B------:R-:W-:-:S03]  /*07d0*/  FSETP.NEU.OR P2, PT, R3, RZ, P0 ;  /* 0x000000ff0300720b */ /* 0x000fc6000074d400 */
[----:B------:R-:W-:-:S04]  /*07e0*/  ISETP.NE.OR P1, PT, R23, UR5, P1 ;  /* 0x0000000517007c0c */ /* 0x000fc80008f25670 */
[----:B------:R-:W-:Y:S02]  /*07f0*/  PLOP3.LUT P1, PT, P1, P0, PT, 0xf8, 0x8f ;  /* 0x00000000008f781c */ /* 0x000fe40000f21f70 */
[----:B------:R-:W-:-:S11]  /*0800*/  FSETP.EQ.OR P0, PT, R3, RZ, P0 ;  /* 0x000000ff0300720b */ /* 0x000fd60000702400 */
[----:B------:R-:W-:Y:S01]  /*0810*/  @!P1 LDS R0, [R18+-0x4] ;  /* 0xfffffc0012009984 */ /* 0x000fe20000000800 */
[----:B-1----:R-:W-:-:S03]  /*0820*/  IMAD.WIDE R2, R17, 0x4, R4 ;  /* 0x0000000411027825 */ /* 0x002fc600078e0204 */
[----:B0-----:R-:W0:Y:S04]  /*0830*/  @!P1 LDS R9, [R18+0x4] ;  /* 0x0000040012099984 */ /* 0x001e280000000800 */
[----:B------:R-:W1:Y:S04]  /*0840*/  @!P1 LDS R11, [R18+-0x80] ;  /* 0xffff8000120b9984 */ /* 0x000e680000000800 */
[----:B------:R-:W2:Y:S01]  /*0850*/  @!P1 LDS R13, [R18+0x80] ;  /* 0x00008000120d9984 */ /* 0x000ea20000000800 */
[----:B0-----:R-:W-:-:S04]  /*0860*/  @!P1 FADD R0, R0, R9 ;  /* 0x0000000900009221 */ /* 0x001fc80000000000 */
[----:B-1----:R-:W-:-:S04]  /*0870*/  @!P1 FFMA R0, R0, 2, R11 ;  /* 0x4000000000009823 */ /* 0x002fc8000000000b */
[----:B--2---:R-:W-:-:S04]  /*0880*/  @!P1 FADD R0, R13, R0 ;  /* 0x000000000d009221 */ /* 0x004fc80000000000 */
[----:B------:R-:W-:-:S05]  /*0890*/  @!P1 FMUL R7, R0, 0.16666667163372039795 ;  /* 0x3e2aaaab00079820 */ /* 0x000fca0000400000 */
[----:B------:R0:W-:Y:S01]  /*08a0*/  @!P2 STG.E desc[UR36][R2.64], R7 ;  /* 0x000000070200a986 */ /* 0x0001e2000c101924 */
[----:B------:R-:W-:Y:S05]  /*08b0*/  @P0 EXIT ;  /* 0x000000000000094d */ /* 0x000fea0003800000 */
[----:B------:R-:W1:Y:S04]  /*08c0*/  LDS R5, [R18] ;  /* 0x0000000012057984 */ /* 0x000e680000000800 */
[----:B-1----:R-:W-:Y:S01]  /*08d0*/  STG.E desc[UR36][R2.64], R5 ;  /* 0x0000000502007986 */ /* 0x002fe2000c101924 */
[----:B------:R-:W-:Y:S05]  /*08e0*/  EXIT ;  /* 0x000000000000794d */ /* 0x000fea0003800000 */
        .weak           $__internal_0_$__cuda_sm20_rcp_rn_f32_slowpath
        .type           $__internal_0_$__cuda_sm20_rcp_rn_f32_slowpath,@function
        .size           $__internal_0_$__cuda_sm20_rcp_rn_f32_slowpath,(.L_x_23 - $__internal_0_$__cuda_sm20_rcp_rn_f32_slowpath)
$__internal_0_$__cuda_sm20_rcp_rn_f32_slowpath:
[----:B------:R-:W-:Y:S01]  /*08f0*/  IMAD.SHL.U32 R2, R0, 0x2, RZ ;  /* 0x0000000200027824 */ /* 0x000fe200078e00ff */
[----:B------:R-:W-:Y:S04]  /*0900*/  BSSY.RECONVERGENT B2, `(.L_x_9) ;  /* 0x0000030000027945 */ /* 0x000fe80003800200 */
[----:B------:R-:W-:-:S04]  /*0910*/  SHF.R.U32.HI R9, RZ, 0x18, R2 ;  /* 0x00000018ff097819 */ /* 0x000fc80000011602 */
[----:B------:R-:W-:-:S13]  /*0920*/  ISETP.NE.U32.AND P1, PT, R9, RZ, PT ;  /* 0x000000ff0900720c */ /* 0x000fda0003f25070 */
[----:B------:R-:W-:Y:S05]  /*0930*/  @P1 BRA `(.L_x_10) ;  /* 0x0000000000281947 */ /* 0x000fea0003800000 */
[----:B------:R-:W-:-:S04]  /*0940*/  SHF.L.U32 R2, R0, 0x1, RZ ;  /* 0x0000000100027819 */ /* 0x000fc800000006ff */
[----:B------:R-:W-:-:S13]  /*0950*/  ISETP.NE.AND P1, PT, R2, RZ, PT ;  /* 0x000000ff0200720c */ /* 0x000fda0003f25270 */
[----:B------:R-:W-:Y:S01]  /*0960*/  @P1 FFMA R7, R0, 1.84467440737095516160e+19, RZ ;  /* 0x5f80000000071823 */ /* 0x000fe200000000ff */
[----:B------:R-:W-:Y:S08]  /*0970*/  @!P1 MUFU.RCP R5, R0 ;  /* 0x0000000000059308 */ /* 0x000ff00000001000 */
[----:B------:R-:W0:Y:S02]  /*0980*/  @P1 MUFU.RCP R2, R7 ;  /* 0x0000000700021308 */ /* 0x000e240000001000 */
[----:B0-----:R-:W-:-:S04]  /*0990*/  @P1 FFMA R8, R7, R2, -1 ;  /* 0xbf80000007081423 */ /* 0x001fc80000000002 */
[----:B------:R-:W-:-:S04]  /*09a0*/  @P1 FADD.FTZ R9, -R8, -RZ ;  /* 0x800000ff08091221 */ /* 0x000fc80000010100 */
[----:B------:R-:W-:-:S04]  /*09b0*/  @P1 FFMA R2, R2, R9, R2 ;  /* 0x0000000902021223 */ /* 0x000fc80000000002 */
[----:B------:R-:W-:Y:S01]  /*09c0*/  @P1 FFMA R5, R2, 1.84467440737095516160e+19, RZ ;  /* 0x5f80000002051823 */ /* 0x000fe200000000ff */
[----:B------:R-:W-:Y:S06]  /*09d0*/  BRA `(.L_x_11) ;  /* 0x0000000000887947 */ /* 0x000fec0003800000 */
.L_x_10:
[----:B------:R-:W-:-:S05]  /*09e0*/  VIADD R11, R9, 0xffffff03 ;  /* 0xffffff03090b7836 */ /* 0x000fca0000000000 */
[----:B------:R-:W-:-:S13]  /*09f0*/  ISETP.GT.U32.AND P1, PT, R11, 0x1, PT ;  /* 0x000000010b00780c */ /* 0x000fda0003f24070 */
[----:B------:R-:W-:Y:S05]  /*0a00*/  @P1 BRA `(.L_x_12) ;  /* 0x0000000000781947 */ /* 0x000fea0003800000 */
[----:B------:R-:W-:Y:S01]  /*0a10*/  LOP3.LUT R2, R0, 0x7fffff, RZ, 0xc0, !PT ;  /* 0x007fffff00027812 */ /* 0x000fe200078ec0ff */
[----:B------:R-:W-:-:S03]  /*0a20*/  IMAD.MOV.U32 R10, RZ, RZ, 0x3 ;  /* 0x00000003ff0a7424 */ /* 0x000fc600078e00ff */
[----:B------:R-:W-:Y:S02]  /*0a30*/  LOP3.LUT R2, R2, 0x3f800000, RZ, 0xfc, !PT ;  /* 0x3f80000002027812 */ /* 0x000fe400078efcff */
[----:B------:R-:W-:Y:S02]  /*0a40*/  SHF.L.U32 R10, R10, R11, RZ ;  /* 0x0000000b0a0a7219 */ /* 0x000fe400000006ff */
[----:B------:R-:W0:Y:S02]  /*0a50*/  MUFU.RCP R5, R2 ;  /* 0x0000000200057308 */ /* 0x000e240000001000 */
[----:B0-----:R-:W-:-:S04]  /*0a60*/  FFMA R7, R2, R5, -1 ;  /* 0xbf80000002077423 */ /* 0x001fc80000000005 */
[----:B------:R-:W-:-:S04]  /*0a70*/  FADD.FTZ R8, -R7, -RZ ;  /* 0x800000ff07087221 */ /* 0x000fc80000010100 */
[CCC-:B------:R-:W-:Y:S01]  /*0a80*/  FFMA.RM R7, R5.reuse, R8.reuse, R5.reuse ;  /* 0x0000000805077223 */ /* 0x1c0fe20000004005 */
[----:B------:R-:W-:-:S04]  /*0a90*/  FFMA.RP R8, R5, R8, R5 ;  /* 0x0000000805087223 */ /* 0x000fc80000008005 */
[C---:B------:R-:W-:Y:S02]  /*0aa0*/  LOP3.LUT R5, R7.reuse, 0x7fffff, RZ, 0xc0, !PT ;  /* 0x007fffff07057812 */ /* 0x040fe400078ec0ff */
[----:B------:R-:W-:Y:S02]  /*0ab0*/  FSETP.NEU.FTZ.AND P1, PT, R7, R8, PT ;  /* 0x000000080700720b */ /* 0x000fe40003f3d000 */
[----:B------:R-:W-:Y:S02]  /*0ac0*/  LOP3.LUT R5, R5, 0x800000, RZ, 0xfc, !PT ;  /* 0x0080000005057812 */ /* 0x000fe400078efcff */
[----:B------:R-:W-:Y:S02]  /*0ad0*/  SEL R7, RZ, 0xffffffff, !P1 ;  /* 0xffffffffff077807 */ /* 0x000fe40004800000 */
[----:B------:R-:W-:-:S03]  /*0ae0*/  LOP3.LUT R10, R10, R5, RZ, 0xc0, !PT ;  /* 0x000000050a0a7212 */ /* 0x000fc600078ec0ff */
[----:B------:R-:W-:Y:S01]  /*0af0*/  IMAD.MOV R2, RZ, RZ, -R7 ;  /* 0x000000ffff027224 */ /* 0x000fe200078e0a07 */
[----:B------:R-:W-:-:S04]  /*0b00*/  SHF.R.U32.HI R10, RZ, R11, R10 ;  /* 0x0000000bff0a7219 */ /* 0x000fc8000001160a */
[----:B------:R-:W-:Y:S02]  /*0b10*/  LOP3.LUT P2, RZ, R2, R11, R5, 0xf8, !PT ;  /* 0x0000000b02ff7212 */ /* 0x000fe4000784f805 */
[C---:B------:R-:W-:Y:S02]  /*0b20*/  LOP3.LUT P1, RZ, R10.reuse, 0x1, RZ, 0xc0, !PT ;  /* 0x000000010aff7812 */ /* 0x040fe4000782c0ff */
[----:B------:R-:W-:-:S04]  /*0b30*/  LOP3.LUT P3, RZ, R10, 0x2, RZ, 0xc0, !PT ;  /* 0x000000020aff7812 */ /* 0x000fc8000786c0ff */
[----:B------:R-:W-:Y:S02]  /*0b40*/  PLOP3.LUT P1, PT, P1, P2, P3, 0xe0, 0x0 ;  /* 0x000000000000781c */ /* 0x000fe40000f25c30 */
[----:B------:R-:W-:Y:S02]  /*0b50*/  LOP3.LUT P2, RZ, R0, 0x7fffff, RZ, 0xc0, !PT ;  /* 0x007fffff00ff7812 */ /* 0x000fe4000784c0ff */
[----:B------:R-:W-:-:S05]  /*0b60*/  SEL R2, RZ, 0x1, !P1 ;  /* 0x00000001ff027807 */ /* 0x000fca0004800000 */
[----:B------:R-:W-:-:S05]  /*0b70*/  IMAD.MOV R2, RZ, RZ, -R2 ;  /* 0x000000ffff027224 */ /* 0x000fca00078e0a02 */
[----:B------:R-:W-:Y:S02]  /*0b80*/  ISETP.GE.AND P1, PT, R2, RZ, PT ;  /* 0x000000ff0200720c */ /* 0x000fe40003f26270 */
[----:B------:R-:W-:-:S04]  /*0b90*/  IADD3 R2, PT, PT, R9, -0xfc, RZ ;  /* 0xffffff0409027810 */ /* 0x000fc80007ffe0ff */
[----:B------:R-:W-:-:S07]  /*0ba0*/  SHF.R.U32.HI R5, RZ, R2, R5 ;  /* 0x00000002ff057219 */ /* 0x000fce0000011605 */
[----:B------:R-:W-:-:S04]  /*0bb0*/  @!P1 VIADD R5, R5, 0x1 ;  /* 0x0000000105059836 */ /* 0x000fc80000000000 */
[----:B------:R-:W-:-:S05]  /*0bc0*/  @!P2 IMAD.SHL.U32 R5, R5, 0x2, RZ ;  /* 0x000000020505a824 */ /* 0x000fca00078e00ff */
[----:B------:R-:W-:Y:S01]  /*0bd0*/  LOP3.LUT R5, R5, 0x80000000, R0, 0xf8, !PT ;  /* 0x8000000005057812 */ /* 0x000fe200078ef800 */
[----:B------:R-:W-:Y:S06]  /*0be0*/  BRA `(.L_x_11) ;  /* 0x0000000000047947 */ /* 0x000fec0003800000 */
.L_x_12:
[----:B------:R0:W1:Y:S02]  /*0bf0*/  MUFU.RCP R5, R0 ;  /* 0x0000000000057308 */ /* 0x0000640000001000 */
.L_x_11:
[----:B------:R-:W-:Y:S05]  /*0c00*/  BSYNC.RECONVERGENT B2 ;  /* 0x0000000000027941 */ /* 0x000fea0003800200 */
.L_x_9:
[----:B------:R-:W-:-:S04]  /*0c10*/  IMAD.MOV.U32 R7, RZ, RZ, 0x0 ;  /* 0x00000000ff077424 */ /* 0x000fc800078e00ff */
[----:B01----:R-:W-:Y:S05]  /*0c20*/  RET.REL.NODEC R6 `(_Z7computeiPfS_S_b) ;  /* 0xfffffff006f47950 */ /* 0x003fea0003c3ffff */
.L_x_13:
[----:B------:R-:W-:-:S00]  /*0c30*/  BRA `(.L_x_13) ;  /* 0xfffffffc00fc7947 */ /* 0x000fc0000383ffff */
[----:B------:R-:W-:-:S00]  /*0c40*/  NOP ;  /* 0x0000000000007918 */ /* 0x000fc00000000000 */
        /* <DEDUP_REMOVED lines=11> */
.L_x_23:


//--------------------- .text._Z15calculateChargeiPfS_S_ --------------------------
	.section	.text._Z15calculateChargeiPfS_S_,"ax",@progbits
	.align	128
        .global         _Z15calculateChargeiPfS_S_
        .type           _Z15calculateChargeiPfS_S_,@function
        .size           _Z15calculateChargeiPfS_S_,(.L_x_25 - _Z15calculateChargeiPfS_S_)
        .other          _Z15calculateChargeiPfS_S_,@"STO_CUDA_ENTRY STV_DEFAULT"
_Z15calculateChargeiPfS_S_:
.text._Z15calculateChargeiPfS_S_:
[----:B------:R-:W-:Y:S01]  /*0000*/  LDC R1, c[0x0][0x37c] ;  /* 0x0000df00ff017b82 */ /* 0x000fe20000000800 */
[----:B------:R-:W0:Y:S07]  /*0010*/  S2R R9, SR_TID.X ;  /* 0x0000000000097919 */ /* 0x000e2e0000002100 */
[----:B------:R-:W1:Y:S01]  /*0020*/  LDC R8, c[0x0][0x360] ;  /* 0x0000d800ff087b82 */ /* 0x000e620000000800 */
[----:B------:R-:W2:Y:S01]  /*0030*/  LDCU UR4, c[0x0][0x380] ;  /* 0x00007000ff0477ac */ /* 0x000ea20008000800 */
[----:B------:R-:W-:Y:S01]  /*0040*/  HFMA2 R6, -RZ, RZ, 0, 0 ;  /* 0x00000000ff067431 */ /* 0x000fe200000001ff */
[----:B------:R-:W3:Y:S01]  /*0050*/  S2R R11, SR_TID.Y ;  /* 0x00000000000b7919 */ /* 0x000ee20000002200 */
[----:B------:R-:W4:Y:S04]  /*0060*/  LDCU.64 UR8, c[0x0][0x358] ;  /* 0x00006b00ff0877ac */ /* 0x000f280008000a00 */
[----:B------:R-:W0:Y:S01]  /*0070*/  S2UR UR5, SR_CTAID.X ;  /* 0x00000000000579c3 */ /* 0x000e220000002500 */
[----:B------:R-:W5:Y:S07]  /*0080*/  LDCU.64 UR10, c[0x3][URZ] ;  /* 0x00c00000ff0a77ac */ /* 0x000f6e0008000a00 */
[----:B------:R-:W2:Y:S08]  /*0090*/  LDC R10, c[0x0][0x364] ;  /* 0x0000d900ff0a7b82 */ /* 0x000eb00000000800 */
[----:B------:R-:W3:Y:S01]  /*00a0*/  S2UR UR6, SR_CTAID.Y ;  /* 0x00000000000679c3 */ /* 0x000ee20000002600 */
[----:B-1----:R-:W-:-:S04]  /*00b0*/  VIADD R0, R8, 0xfffffffe ;  /* 0xfffffffe08007836 */ /* 0x002fc80000000000 */
[----:B0-----:R-:W-:-:S04]  /*00c0*/  IMAD R0, R0, UR5, R9 ;  /* 0x0000000500007c24 */ /* 0x001fc8000f8e0209 */
[----:B------:R-:W-:Y:S02]  /*00d0*/  VIADD R0, R0, 0xffffffff ;  /* 0xffffffff00007836 */ /* 0x000fe40000000000 */
[----:B--2---:R-:W-:-:S03]  /*00e0*/  VIADD R2, R10, 0xfffffffe ;  /* 0xfffffffe0a027836 */ /* 0x004fc60000000000 */
[----:B------:R-:W-:-:S04]  /*00f0*/  ISETP.GE.AND P0, PT, R0, UR4, PT ;  /* 0x0000000400007c0c */ /* 0x000fc8000bf06270 */
[----:B------:R-:W-:Y:S01]  /*0100*/  ISETP.GT.AND P0, PT, R0, -0x1, !P0 ;  /* 0xffffffff0000780c */ /* 0x000fe20004704270 */
[----:B---3--:R-:W-:-:S04]  /*0110*/  IMAD R4, R2, UR6, R11 ;  /* 0x0000000602047c24 */ /* 0x008fc8000f8e020b */
[C---:B------:R-:W-:Y:S01]  /*0120*/  VIADD R5, R4.reuse, 0xffffffff ;  /* 0xffffffff04057836 */ /* 0x040fe20000000000 */
[----:B------:R-:W-:-:S04]  /*0130*/  ISETP.GT.AND P1, PT, R4, UR4, PT ;  /* 0x0000000404007c0c */ /* 0x000fc8000bf24270 */
[----:B------:R-:W-:-:S04]  /*0140*/  ISETP.GT.AND P1, PT, R4, RZ, !P1 ;  /* 0x000000ff0400720c */ /* 0x000fc80004f24270 */
[----:B------:R-:W-:-:S13]  /*0150*/  PLOP3.LUT P0, PT, P0, P1, PT, 0x80, 0x8 ;  /* 0x000000000008781c */ /* 0x000fda0000703070 */
[----:B------:R-:W0:Y:S01]  /*0160*/  @P0 LDC.64 R2, c[0x0][0x390] ;  /* 0x0000e400ff020b82 */ /* 0x000e220000000a00 */
[----:B------:R-:W-:-:S04]  /*0170*/  @P0 IMAD R7, R5, UR4, R0 ;  /* 0x0000000405070c24 */ /* 0x000fc8000f8e0200 */
[----:B0-----:R-:W-:-:S05]  /*0180*/  @P0 IMAD.WIDE R2, R7, 0x4, R2 ;  /* 0x0000000407020825 */ /* 0x001fca00078e0202 */
[----:B----4-:R-:W2:Y:S01]  /*0190*/  @P0 LDG.E R6, desc[UR8][R2.64] ;  /* 0x0000000802060981 */ /* 0x010ea2000c1e1900 */
[----:B------:R-:W0:Y:S01]  /*01a0*/  S2UR UR7, SR_CgaCtaId ;  /* 0x00000000000779c3 */ /* 0x000e220000008800 */
[----:B------:R-:W-:Y:S01]  /*01b0*/  ULEA.HI UR4, UR4, UR4, URZ, 0x1 ;  /* 0x0000000404047291 */ /* 0x000fe2000f8f08ff */
[----:B------:R-:W-:-:S03]  /*01c0*/  VIADD R8, R8, 0xffffffff ;  /* 0xffffffff08087836 */ /* 0x000fc60000000000 */
[----:B------:R-:W-:Y:S02]  /*01d0*/  USHF.R.S32.HI UR5, URZ, 0x1, UR4 ;  /* 0x00000001ff057899 */ /* 0x000fe40008011404 */
[C---:B------:R-:W-:Y:S01]  /*01e0*/  ISETP.NE.AND P1, PT, R9.reuse, R8, PT ;  /* 0x000000080900720c */ /* 0x040fe20003f25270 */
[----:B------:R-:W-:Y:S01]  /*01f0*/  UMOV UR4, 0x400 ;  /* 0x0000040000047882 */ /* 0x000fe20000000000 */
[----:B-----5:R-:W-:Y:S02]  /*0200*/  UIMAD UR6, UR10, UR11, UR5 ;  /* 0x0000000b0a0672a4 */ /* 0x020fe4000f8e0205 */
[----:B------:R-:W-:Y:S02]  /*0210*/  ISETP.EQ.OR P1, PT, R9, RZ, !P1 ;  /* 0x000000ff0900720c */ /* 0x000fe40004f22670 */
[----:B------:R-:W-:-:S06]  /*0220*/  UIADD3 UR6, UPT, UPT, UR6, 0x2, URZ ;  /* 0x0000000206067890 */ /* 0x000fcc000fffe0ff */
[----:B------:R-:W-:Y:S01]  /*0230*/  ISETP.GE.AND P0, PT, R0, UR6, PT ;  /* 0x0000000600007c0c */ /* 0x000fe2000bf06270 */
[----:B0-----:R-:W-:-:S06]  /*0240*/  ULEA UR4, UR7, UR4, 0x18 ;  /* 0x0000000407047291 */ /* 0x001fcc000f8ec0ff */
[----:B------:R-:W-:-:S05]  /*0250*/  LEA R7, R9, UR4, 0x7 ;  /* 0x0000000409077c11 */ /* 0x000fca000f8e38ff */
[----:B------:R-:W-:-:S05]  /*0260*/  IMAD R7, R11, 0x4, R7 ;  /* 0x000000040b077824 */ /* 0x000fca00078e0207 */
[----:B--2---:R0:W-:Y:S01]  /*0270*/  STS [R7], R6 ;  /* 0x0000000607007388 */ /* 0x0041e20000000800 */
[----:B------:R-:W-:Y:S06]  /*0280*/  BAR.SYNC.DEFER_BLOCKING 0x0 ;  /* 0x0000000000007b1d */ /* 0x000fec0000010000 */
[----:B------:R-:W-:Y:S05]  /*0290*/  @P0 EXIT ;  /* 0x000000000000094d */ /* 0x000fea0003800000 */
[----:B------:R-:W-:Y:S01]  /*02a0*/  UIADD3 UR4, UPT, UPT, -UR10, URZ, URZ ;  /* 0x000000ff0a047290 */ /* 0x000fe2000fffe1ff */
[----:B------:R-:W-:-:S03]  /*02b0*/  ISETP.EQ.OR P1, PT, R11, RZ, P1 ;  /* 0x000000ff0b00720c */ /* 0x000fc60000f22670 */
[----:B------:R-:W-:-:S04]  /*02c0*/  UIMAD UR4, UR11, UR4, UR5 ;  /* 0x000000040b0472a4 */ /* 0x000fc8000f8e0205 */
[----:B------:R-:W-:-:S06]  /*02d0*/  UIADD3 UR4, UPT, UPT, UR4, -0x3, URZ ;  /* 0xfffffffd04047890 */ /* 0x000fcc000fffe0ff */
[----:B------:R-:W-:Y:S02]  /*02e0*/  ISETP.GE.AND P0, PT, R0, UR4, PT ;  /* 0x0000000400007c0c */ /* 0x000fe4000bf06270 */
[----:B------:R-:W-:-:S11]  /*02f0*/  @!P1 IADD3 R0, PT, PT, R10, -0x1, RZ ;  /* 0xffffffff0a009810 */ /* 0x000fd60007ffe0ff */
[----:B------:R-:W-:Y:S05]  /*0300*/  @!P0 EXIT ;  /* 0x000000000000894d */ /* 0x000fea0003800000 */
[C---:B------:R-:W-:Y:S02]  /*0310*/  ISETP.GT.AND P0, PT, R4.reuse, UR6, PT ;  /* 0x0000000604007c0c */ /* 0x040fe4000bf04270 */
[----:B------:R-:W-:Y:S02]  /*0320*/  ISETP.NE.AND P1, PT, R11, R0, !P1 ;  /* 0x000000000b00720c */ /* 0x000fe40004f25270 */
[----:B------:R-:W-:-:S04]  /*0330*/  ISETP.GT.AND P0, PT, R4, UR5, !P0 ;  /* 0x0000000504007c0c */ /* 0x000fc8000c704270 */
[----:B------:R-:W-:-:S13]  /*0340*/  PLOP3.LUT P0, PT, P1, P0, PT, 0x80, 0x8 ;  /* 0x000000000008781c */ /* 0x000fda0000f01070 */
[----:B------:R-:W-:Y:S05]  /*0350*/  @!P0 EXIT ;  /* 0x000000000000894d */ /* 0x000fea0003800000 */
[----:B------:R-:W-:Y:S01]  /*0360*/  LDS R9, [R7] ;  /* 0x0000000007097984 */ /* 0x000fe20000000800 */
[----:B------:R-:W1:Y:S01]  /*0370*/  LDC.64 R2, c[0x4][0x8] ;  /* 0x01000200ff027b82 */ /* 0x000e620000000a00 */
[----:B------:R-:W-:Y:S02]  /*0380*/  VIADD R5, R5, -UR5 ;  /* 0x8000000505057c36 */ /* 0x000fe40008000000 */
[----:B------:R-:W2:Y:S03]  /*0390*/  LDS R4, [R7+0x80] ;  /* 0x0000800007047984 */ /* 0x000ea60000000800 */
[----:B------:R-:W-:Y:S01]  /*03a0*/  IABS R5, R5 ;  /* 0x0000000500057213 */ /* 0x000fe20000000000 */
[----:B------:R-:W3:Y:S04]  /*03b0*/  LDS R11, [R7+-0x80] ;  /* 0xffff8000070b7984 */ /* 0x000ee80000000800 */
[----:B------:R-:W4:Y:S04]  /*03c0*/  LDS R13, [R7+-0x4] ;  /* 0xfffffc00070d7984 */ /* 0x000f280000000800 */
[----:B------:R-:W5:Y:S01]  /*03d0*/  LDS R0, [R7+0x4] ;  /* 0x0000040007007984 */ /* 0x000f620000000800 */
[----:B--2---:R-:W-:-:S04]  /*03e0*/  FFMA R4, R9, -4, R4 ;  /* 0xc080000009047823 */ /* 0x004fc80000000004 */
[----:B---3--:R-:W-:-:S04]  /*03f0*/  FADD R4, R4, R11 ;  /* 0x0000000b04047221 */ /* 0x008fc80000000000 */
[----:B----4-:R-:W-:Y:S01]  /*0400*/  FADD R13, R4, R13 ;  /* 0x0000000d040d7221 */ /* 0x010fe20000000000 */
[----:B------:R-:W-:-:S03]  /*0410*/  I2FP.F32.S32 R4, R5 ;  /* 0x0000000500047245 */ /* 0x000fc60000201400 */
[C---:B-----5:R-:W-:Y:S01]  /*0420*/  FADD R13, R0.reuse, R13 ;  /* 0x0000000d000d7221 */ /* 0x060fe20000000000 */
[----:B------:R-:W-:-:S03]  /*0430*/  FADD R9, R0, -R9 ;  /* 0x8000000900097221 */ /* 0x000fc60000000000 */
[----:B------:R-:W-:Y:S02]  /*0440*/  FMUL R13, R4, R13 ;  /* 0x0000000d040d7220 */ /* 0x000fe40000400000 */
[----:B-1----:R-:W-:Y:S04]  /*0450*/  REDG.E.ADD.F32.FTZ.RN.STRONG.GPU desc[UR8][R2.64], R9 ;  /* 0x00000009020079a6 */ /* 0x002fe8000c12f308 */
[----:B------:R-:W-:Y:S01]  /*0460*/  REDG.E.ADD.F32.FTZ.RN.STRONG.GPU desc[UR8][R2.64], R13 ;  /* 0x0000000d020079a6 */ /* 0x000fe2000c12f308 */
[----:B------:R-:W-:Y:S05]  /*0470*/  EXIT ;  /* 0x000000000000794d */ /* 0x000fea0003800000 */
.L_x_14:
        /* <DEDUP_REMOVED lines=16> */
.L_x_25:


//--------------------- .text._Z7initialiPfS_S_   --------------------------
	.section	.text._Z7initialiPfS_S_,"ax",@progbits
	.align	128
        .global         _Z7initialiPfS_S_
        .type           _Z7initialiPfS_S_,@function
        .size           _Z7initialiPfS_S_,(.L_x_26 - _Z7initialiPfS_S_)
        .other          _Z7initialiPfS_S_,@"STO_CUDA_ENTRY STV_DEFAULT"
_Z7initialiPfS_S_:
.text._Z7initialiPfS_S_:
[----:B------:R-:W-:Y:S01]  /*0000*/  LDC R1, c[0x0][0x37c] ;  /* 0x0000df00ff017b82 */ /* 0x000fe20000000800 */
[----:B------:R-:W0:Y:S07]  /*0010*/  S2R R7, SR_TID.X ;  /* 0x0000000000077919 */ /* 0x000e2e0000002100 */
[----:B------:R-:W1:Y:S01]  /*0020*/  LDC R5, c[0x0][0x360] ;  /* 0x0000d800ff057b82 */ /* 0x000e620000000800 */
[----:B------:R-:W2:Y:S01]  /*0030*/  LDCU UR9, c[0x0][0x380] ;  /* 0x00007000ff0977ac */ /* 0x000ea20008000800 */
[----:B------:R-:W3:Y:S06]  /*0040*/  S2R R8, SR_TID.Y ;  /* 0x0000000000087919 */ /* 0x000eec0000002200 */
[----:B------:R-:W4:Y:S08]  /*0050*/  LDC R6, c[0x0][0x364] ;  /* 0x0000d900ff067b82 */ /* 0x000f300000000800 */
[----:B------:R-:W0:Y:S08]  /*0060*/  S2UR UR4, SR_CTAID.X ;  /* 0x00000000000479c3 */ /* 0x000e300000002500 */
[----:B------:R-:W3:Y:S01]  /*0070*/  S2UR UR5, SR_CTAID.Y ;  /* 0x00000000000579c3 */ /* 0x000ee20000002600 */
[----:B-1----:R-:W-:-:S02]  /*0080*/  VIADD R0, R5, 0xfffffffe ;  /* 0xfffffffe05007836 */ /* 0x002fc40000000000 */
[----:B----4-:R-:W-:Y:S02]  /*0090*/  VIADD R3, R6, 0xfffffffe ;  /* 0xfffffffe06037836 */ /* 0x010fe40000000000 */
[----:B0-----:R-:W-:Y:S02]  /*00a0*/  IMAD R2, R0, UR4, R7 ;  /* 0x0000000400027c24 */ /* 0x001fe4000f8e0207 */
[----:B---3--:R-:W-:-:S03]  /*00b0*/  IMAD R4, R3, UR5, R8 ;  /* 0x0000000503047c24 */ /* 0x008fc6000f8e0208 */
[----:B------:R-:W-:-:S04]  /*00c0*/  IADD3 R3, PT, PT, R2, -0x1, RZ ;  /* 0xffffffff02037810 */ /* 0x000fc80007ffe0ff */
[C---:B--2---:R-:W-:Y:S02]  /*00d0*/  ISETP.GE.AND P1, PT, R3.reuse, UR9, PT ;  /* 0x0000000903007c0c */ /* 0x044fe4000bf26270 */
[C---:B------:R-:W-:Y:S02]  /*00e0*/  ISETP.GT.AND P0, PT, R4.reuse, UR9, PT ;  /* 0x0000000904007c0c */ /* 0x040fe4000bf04270 */
[----:B------:R-:W-:Y:S02]  /*00f0*/  ISETP.LT.OR P1, PT, R3, RZ, P1 ;  /* 0x000000ff0300720c */ /* 0x000fe40000f21670 */
[----:B------:R-:W-:-:S04]  /*0100*/  ISETP.LT.OR P0, PT, R4, 0x1, P0 ;  /* 0x000000010400780c */ /* 0x000fc80000701670 */
[----:B------:R-:W-:-:S13]  /*0110*/  PLOP3.LUT P0, PT, P1, P0, PT, 0xf8, 0x8f ;  /* 0x00000000008f781c */ /* 0x000fda0000f01f70 */
[----:B------:R-:W-:Y:S05]  /*0120*/  @P0 EXIT ;  /* 0x000000000000094d */ /* 0x000fea0003800000 */
[----:B------:R-:W-:-:S05]  /*0130*/  VIADD R0, R5, 0xffffffff ;  /* 0xffffffff05007836 */ /* 0x000fca0000000000 */
[----:B------:R-:W-:Y:S01]  /*0140*/  ISETP.NE.AND P0, PT, R7, R0, PT ;  /* 0x000000000700720c */ /* 0x000fe20003f05270 */
[----:B------:R-:W-:-:S03]  /*0150*/  VIADD R0, R6, 0xffffffff ;  /* 0xffffffff06007836 */ /* 0x000fc60000000000 */
[----:B------:R-:W-:-:S04]  /*0160*/  ISETP.EQ.OR P0, PT, R7, RZ, !P0 ;  /* 0x000000ff0700720c */ /* 0x000fc80004702670 */
[----:B------:R-:W-:-:S04]  /*0170*/  ISETP.EQ.OR P0, PT, R8, RZ, P0 ;  /* 0x000000ff0800720c */ /* 0x000fc80000702670 */
[----:B------:R-:W-:-:S13]  /*0180*/  ISETP.EQ.OR P0, PT, R8, R0, P0 ;  /* 0x000000000800720c */ /* 0x000fda0000702670 */
[----:B------:R-:W-:Y:S05]  /*0190*/  @P0 EXIT ;  /* 0x000000000000094d */ /* 0x000fea0003800000 */
[----:B------:R-:W0:Y:S01]  /*01a0*/  LDCU.64 UR12, c[0x3][URZ] ;  /* 0x00c00000ff0c77ac */ /* 0x000e220008000a00 */
[----:B------:R-:W-:Y:S01]  /*01b0*/  IADD3 R6, PT, PT, R4, -0x1, RZ ;  /* 0xffffffff04067810 */ /* 0x000fe20007ffe0ff */
[----:B------:R-:W-:Y:S01]  /*01c0*/  ULEA.HI UR4, UR9, UR9, URZ, 0x1 ;  /* 0x0000000909047291 */ /* 0x000fe2000f8f08ff */
[----:B------:R-:W1:Y:S03]  /*01d0*/  LDCU.64 UR10, c[0x0][0x358] ;  /* 0x00006b00ff0a77ac */ /* 0x000e660008000a00 */
[----:B------:R-:W-:-:S06]  /*01e0*/  USHF.R.S32.HI UR4, URZ, 0x1, UR4 ;  /* 0x00000001ff047899 */ /* 0x000fcc0008011404 */
[----:B------:R-:W-:Y:S01]  /*01f0*/  VIADD R5, R6, -UR4 ;  /* 0x8000000406057c36 */ /* 0x000fe20008000000 */
[----:B------:R-:W-:Y:S01]  /*0200*/  IADD3 R0, PT, PT, R3, -UR4, RZ ;  /* 0x8000000403007c10 */ /* 0x000fe2000fffe0ff */
[----:B0-----:R-:W-:Y:S02]  /*0210*/  UIMAD UR5, UR13, UR12, URZ ;  /* 0x0000000c0d0572a4 */ /* 0x001fe4000f8e02ff */
[----:B------:R-:W-:Y:S02]  /*0220*/  IMAD R5, R5, R5, RZ ;  /* 0x0000000505057224 */ /* 0x000fe400078e02ff */
[----:B------:R-:W-:Y:S02]  /*0230*/  UIMAD UR5, UR5, UR5, URZ ;  /* 0x00000005050572a4 */ /* 0x000fe4000f8e02ff */
[----:B------:R-:W-:Y:S02]  /*0240*/  IMAD R5, R0, R0, R5 ;  /* 0x0000000000057224 */ /* 0x000fe400078e0205 */
[----:B------:R-:W-:-:S03]  /*0250*/  IMAD R0, R6, UR9, R3 ;  /* 0x0000000906007c24 */ /* 0x000fc6000f8e0203 */
[----:B------:R-:W-:-:S13]  /*0260*/  ISETP.GT.U32.AND P0, PT, R5, UR5, PT ;  /* 0x0000000505007c0c */ /* 0x000fda000bf04070 */
[----:B-1----:R-:W-:Y:S05]  /*0270*/  @P0 BRA `(.L_x_15) ;  /* 0x0000000000340947 */ /* 0x002fea0003800000 */
[----:B------:R-:W0:Y:S01]  /*0280*/  LDC.64 R2, c[0x0][0x390] ;  /* 0x0000e400ff027b82 */ /* 0x000e220000000a00 */
[----:B------:R-:W1:Y:S01]  /*0290*/  LDCU UR5, c[0x3][0x1c] ;  /* 0x00c00380ff0577ac */ /* 0x000e620008000800 */
[----:B------:R-:W-:-:S06]  /*02a0*/  IMAD.MOV.U32 R11, RZ, RZ, 0x3f800000 ;  /* 0x3f800000ff0b7424 */ /* 0x000fcc00078e00ff */
[----:B------:R-:W2:Y:S08]  /*02b0*/  LDC.64 R4, c[0x0][0x398] ;  /* 0x0000e600ff047b82 */ /* 0x000eb00000000a00 */
[----:B------:R-:W3:Y:S01]  /*02c0*/  LDC.64 R6, c[0x0][0x388] ;  /* 0x0000e200ff067b82 */ /* 0x000ee20000000a00 */
[----:B-1----:R-:W-:Y:S01]  /*02d0*/  I2FP.F32.S32 R9, UR5 ;  /* 0x0000000500097c45 */ /* 0x002fe20008201400 */
[----:B0-----:R-:W-:-:S05]  /*02e0*/  IMAD.WIDE R2, R0, 0x4, R2 ;  /* 0x0000000400027825 */ /* 0x001fca00078e0202 */
[----:B------:R-:W-:Y:S01]  /*02f0*/  STG.E desc[UR10][R2.64], R9 ;  /* 0x0000000902007986 */ /* 0x000fe2000c10190a */
[----:B--2---:R-:W-:-:S05]  /*0300*/  IMAD.WIDE R4, R0, 0x4, R4 ;  /* 0x0000000400047825 */ /* 0x004fca00078e0204 */
[----:B------:R-:W-:Y:S01]  /*0310*/  STG.E desc[UR10][R4.64], R9 ;  /* 0x0000000904007986 */ /* 0x000fe2000c10190a */
[----:B---3--:R-:W-:-:S05]  /*0320*/  IMAD.WIDE R6, R0, 0x4, R6 ;  /* 0x0000000400067825 */ /* 0x008fca00078e0206 */
[----:B------:R-:W-:Y:S01]  /*0330*/  STG.E desc[UR10][R6.64], R11 ;  /* 0x0000000b06007986 */ /* 0x000fe2000c10190a */
[----:B------:R-:W-:Y:S05]  /*0340*/  EXIT ;  /* 0x000000000000794d */ /* 0x000fea0003800000 */
.L_x_15:
[----:B------:R-:W0:Y:S01]  /*0350*/  LDCU UR6, c[0x3][0x10] ;  /* 0x00c00200ff0677ac */ /* 0x000e220008000800 */
[----:B------:R-:W-:Y:S01]  /*0360*/  BSSY.RECONVERGENT B0, `(.L_x_16) ;  /* 0x000001c000007945 */ /* 0x000fe20003800200 */
[----:B0-----:R-:W-:Y:S02]  /*0370*/  UIADD3 UR5, UPT, UPT, -UR6, URZ, URZ ;  /* 0x000000ff06057290 */ /* 0x001fe4000fffe1ff */
[----:B------:R-:W-:Y:S02]  /*0380*/  UIMAD UR6, UR12, UR6, UR4 ;  /* 0x000000060c0672a4 */ /* 0x000fe4000f8e0204 */
[----:B------:R-:W-:-:S04]  /*0390*/  UIMAD UR5, UR12, UR5, UR4 ;  /* 0x000000050c0572a4 */ /* 0x000fc8000f8e0204 */
[----:B------:R-:W-:-:S04]  /*03a0*/  ISETP.GT.AND P0, PT, R6, UR6, PT ;  /* 0x0000000606007c0c */ /* 0x000fc8000bf04270 */
[----:B------:R-:W-:-:S13]  /*03b0*/  ISETP.LE.OR P0, PT, R4, UR5, P0 ;  /* 0x0000000504007c0c */ /* 0x000fda0008703670 */
[----:B------:R-:W-:Y:S05]  /*03c0*/  @P0 BRA `(.L_x_17) ;  /* 0x0000000000540947 */ /* 0x000fea0003800000 */
[----:B------:R-:W0:Y:S01]  /*03d0*/  LDCU UR5, c[0x3][0x8] ;  /* 0x00c00100ff0577ac */ /* 0x000e220008000800 */
[----:B------:R-:W1:Y:S01]  /*03e0*/  LDCU UR6, c[0x3][0x14] ;  /* 0x00c00280ff0677ac */ /* 0x000e620008000800 */
[----:B0-----:R-:W-:-:S04]  /*03f0*/  UIMAD UR5, UR12, UR5, UR4 ;  /* 0x000000050c0572a4 */ /* 0x001fc8000f8e0204 */
[----:B-1----:R-:W-:Y:S02]  /*0400*/  UIADD3 UR7, UPT, UPT, UR5, UR6, URZ ;  /* 0x0000000605077290 */ /* 0x002fe4000fffe0ff */
[----:B------:R-:W-:-:S04]  /*0410*/  UIADD3 UR5, UPT, UPT, UR5, -UR6, URZ ;  /* 0x8000000605057290 */ /* 0x000fc8000fffe0ff */
[----:B------:R-:W-:-:S04]  /*0420*/  ISETP.GT.AND P1, PT, R3, UR7, PT ;  /* 0x0000000703007c0c */ /* 0x000fc8000bf24270 */
[----:B------:R-:W-:-:S13]  /*0430*/  ISETP.LT.OR P1, PT, R3, UR5, P1 ;  /* 0x0000000503007c0c */ /* 0x000fda0008f21670 */
[----:B------:R-:W-:Y:S05]  /*0440*/  @P1 BRA `(.L_x_17) ;  /* 0x0000000000341947 */ /* 0x000fea0003800000 */
[----:B------:R-:W0:Y:S01]  /*0450*/  LDC.64 R2, c[0x0][0x390] ;  /* 0x0000e400ff027b82 */ /* 0x000e220000000a00 */
[----:B------:R-:W1:Y:S01]  /*0460*/  LDCU UR5, c[0x3][0x18] ;  /* 0x00c00300ff0577ac */ /* 0x000e620008000800 */
[----:B------:R-:W-:-:S06]  /*0470*/  HFMA2 R11, -RZ, RZ, 1.875, 0 ;  /* 0x3f800000ff0b7431 */ /* 0x000fcc00000001ff */
        /* <DEDUP_REMOVED lines=10> */
.L_x_17:
[----:B------:R-:W-:Y:S05]  /*0520*/  BSYNC.RECONVERGENT B0 ;  /* 0x0000000000007941 */ /* 0x000fea0003800200 */
.L_x_16:
[----:B------:R-:W-:Y:S04]  /*0530*/  BSSY.RECONVERGENT B0, `(.L_x_18) ;  /* 0x000001a000007945 */ /* 0x000fe80003800200 */
[----:B------:R-:W-:Y:S05]  /*0540*/  @P0 BRA `(.L_x_19) ;  /* 0x0000000000600947 */ /* 0x000fea0003800000 */
[----:B------:R-:W0:Y:S01]  /*0550*/  LDCU UR8, c[0x3][0x14] ;  /* 0x00c00280ff0877ac */ /* 0x000e220008000800 */
[----:B------:R-:W1:Y:S01]  /*0560*/  LDCU UR5, c[0x3][0xc] ;  /* 0x00c00180ff0577ac */ /* 0x000e620008000800 */
[----:B0-----:R-:W-:Y:S02]  /*0570*/  UIADD3 UR6, UPT, UPT, UR4, UR8, URZ ;  /* 0x0000000804067290 */ /* 0x001fe4000fffe0ff */
[----:B-1----:R-:W-:Y:S02]  /*0580*/  UIADD3 UR7, UPT, UPT, -UR5, URZ, URZ ;  /* 0x000000ff05077290 */ /* 0x002fe4000fffe1ff */
[----:B------:R-:W-:Y:S02]  /*0590*/  UIMAD UR5, UR12, UR5, UR8 ;  /* 0x000000050c0572a4 */ /* 0x000fe4000f8e0208 */
[----:B------:R-:W-:Y:S02]  /*05a0*/  UIMAD UR6, UR12, UR7, UR6 ;  /* 0x000000070c0672a4 */ /* 0x000fe4000f8e0206 */
[----:B------:R-:W-:-:S04]  /*05b0*/  UIADD3 UR5, UPT, UPT, UR4, -UR5, URZ ;  /* 0x8000000504057290 */ /* 0x000fc8000fffe0ff */
[----:B------:R-:W-:-:S04]  /*05c0*/  ISETP.GT.AND P0, PT, R3, UR6, PT ;  /* 0x0000000603007c0c */ /* 0x000fc8000bf04270 */
[----:B------:R-:W-:-:S13]  /*05d0*/  ISETP.LT.OR P0, PT, R3, UR5, P0 ;  /* 0x0000000503007c0c */ /* 0x000fda0008701670 */
[----:B------:R-:W-:Y:S05]  /*05e0*/  @P0 BRA `(.L_x_19) ;  /* 0x0000000000380947 */ /* 0x000fea0003800000 */
[----:B------:R-:W0:Y:S01]  /*05f0*/  LDC.64 R2, c[0x0][0x390] ;  /* 0x0000e400ff027b82 */ /* 0x000e220000000a00 */
[----:B------:R-:W1:Y:S01]  /*0600*/  LDCU UR5, c[0x3][0x18] ;  /* 0x00c00300ff0577ac */ /* 0x000e620008000800 */
[----:B------:R-:W-:-:S06]  /*0610*/  IMAD.MOV.U32 R11, RZ, RZ, 0x3f800000 ;  /* 0x3f800000ff0b7424 */ /* 0x000fcc00078e00ff */
[----:B------:R-:W2:Y:S08]  /*0620*/  LDC.64 R4, c[0x0][0x398] ;  /* 0x0000e600ff047b82 */ /* 0x000eb00000000a00 */
[----:B------:R-:W3:Y:S01]  /*0630*/  LDC.64 R6, c[0x0][0x388] ;  /* 0x0000e200ff067b82 */ /* 0x000ee20000000a00 */
[----:B-1----:R-:W-:Y:S01]  /*0640*/  UIADD3 UR5, UPT, UPT, -UR5, URZ, URZ ;  /* 0x000000ff05057290 */ /* 0x002fe2000fffe1ff */
[----:B0-----:R-:W-:-:S05]  /*0650*/  IMAD.WIDE R2, R0, 0x4, R2 ;  /* 0x0000000400027825 */ /* 0x001fca00078e0202 */
[----:B------:R-:W-:-:S05]  /*0660*/  I2FP.F32.S32 R9, UR5 ;  /* 0x0000000500097c45 */ /* 0x000fca0008201400 */
[----:B------:R-:W-:Y:S01]  /*0670*/  STG.E desc[UR10][R2.64], R9 ;  /* 0x0000000902007986 */ /* 0x000fe2000c10190a */
[----:B--2---:R-:W-:-:S05]  /*0680*/  IMAD.WIDE R4, R0, 0x4, R4 ;  /* 0x0000000400047825 */ /* 0x004fca00078e0204 */
[----:B------:R-:W-:Y:S01]  /*0690*/  STG.E desc[UR10][R4.64], R9 ;  /* 0x0000000904007986 */ /* 0x000fe2000c10190a */
[----:B---3--:R-:W-:-:S05]  /*06a0*/  IMAD.WIDE R6, R0, 0x4, R6 ;  /* 0x0000000400067825 */ /* 0x008fca00078e0206 */
[----:B------:R-:W-:Y:S01]  /*06b0*/  STG.E desc[UR10][R6.64], R11 ;  /* 0x0000000b06007986 */ /* 0x000fe2000c10190a */
[----:B------:R-:W-:Y:S05]  /*06c0*/  EXIT ;  /* 0x000000000000794d */ /* 0x000fea0003800000 */
.L_x_19:
[----:B------:R-:W-:Y:S05]  /*06d0*/  BSYNC.RECONVERGENT B0 ;  /* 0x0000000000007941 */ /* 0x000fea0003800200 */
.L_x_18:
[----:B------:R-:W-:Y:S02]  /*06e0*/  ISETP.NE.AND P0, PT, R3, RZ, PT ;  /* 0x000000ff0300720c */ /* 0x000fe40003f05270 */
[----:B------:R-:W-:Y:S02]  /*06f0*/  ISETP.NE.AND P1, PT, R6, RZ, PT ;  /* 0x000000ff0600720c */ /* 0x000fe40003f25270 */
[----:B------:R-:W-:Y:S02]  /*0700*/  ISETP.EQ.OR P0, PT, R2, UR9, !P0 ;  /* 0x0000000902007c0c */ /* 0x000fe4000c702670 */
[----:B------:R-:W-:-:S04]  /*0710*/  ISETP.EQ.OR P1, PT, R4, UR9, !P1 ;  /* 0x0000000904007c0c */ /* 0x000fc8000cf22670 */
[----:B------:R-:W-:-:S13]  /*0720*/  PLOP3.LUT P0, PT, P0, P1, PT, 0xf8, 0x8f ;  /* 0x00000000008f781c */ /* 0x000fda0000703f70 */
[----:B------:R-:W-:Y:S05]  /*0730*/  @!P0 BRA `(.L_x_20) ;  /* 0x00000000002c8947 */ /* 0x000fea0003800000 */
[----:B------:R-:W0:Y:S01]  /*0740*/  LDC.64 R2, c[0x0][0x390] ;  /* 0x0000e400ff027b82 */ /* 0x000e220000000a00 */
[----:B------:R-:W-:-:S07]  /*0750*/  MOV R9, 0x3f800000 ;  /* 0x3f80000000097802 */ /* 0x000fce0000000f00 */
[----:B------:R-:W1:Y:S08]  /*0760*/  LDC.64 R4, c[0x0][0x398] ;  /* 0x0000e600ff047b82 */ /* 0x000e700000000a00 */
[----:B------:R-:W2:Y:S01]  /*0770*/  LDC.64 R6, c[0x0][0x388] ;  /* 0x0000e200ff067b82 */ /* 0x000ea20000000a00 */
[----:B0-----:R-:W-:-:S05]  /*0780*/  IMAD.WIDE R2, R0, 0x4, R2 ;  /* 0x0000000400027825 */ /* 0x001fca00078e0202 */
[----:B------:R-:W-:Y:S01]  /*0790*/  STG.E desc[UR10][R2.64], RZ ;  /* 0x000000ff02007986 */ /* 0x000fe2000c10190a */
[----:B-1----:R-:W-:-:S05]  /*07a0*/  IMAD.WIDE R4, R0, 0x4, R4 ;  /* 0x0000000400047825 */ /* 0x002fca00078e0204 */
[----:B------:R-:W-:Y:S01]  /*07b0*/  STG.E desc[UR10][R4.64], RZ ;  /* 0x000000ff04007986 */ /* 0x000fe2000c10190a */
[----:B--2---:R-:W-:-:S05]  /*07c0*/  IMAD.WIDE R6, R0, 0x4, R6 ;  /* 0x0000000400067825 */ /* 0x004fca00078e0206 */
[----:B------:R-:W-:Y:S01]  /*07d0*/  STG.E desc[UR10][R6.64], R9 ;  /* 0x0000000906007986 */ /* 0x000fe2000c10190a */
[----:B------:R-:W-:Y:S05]  /*07e0*/  EXIT ;  /* 0x000000000000794d */ /* 0x000fea0003800000 */
.L_x_20:
[----:B------:R-:W0:Y:S08]  /*07f0*/  LDC.64 R2, c[0x0][0x390] ;  /* 0x0000e400ff027b82 */ /* 0x000e300000000a00 */
[----:B------:R-:W1:Y:S08]  /*0800*/  LDC.64 R4, c[0x0][0x398] ;  /* 0x0000e600ff047b82 */ /* 0x000e700000000a00 */
[----:B------:R-:W2:Y:S01]  /*0810*/  LDC.64 R6, c[0x0][0x388] ;  /* 0x0000e200ff067b82 */ /* 0x000ea20000000a00 */
[----:B0-----:R-:W-:-:S05]  /*0820*/  IMAD.WIDE R2, R0, 0x4, R2 ;  /* 0x0000000400027825 */ /* 0x001fca00078e0202 */
[----:B------:R-:W-:Y:S01]  /*0830*/  STG.E desc[UR10][R2.64], RZ ;  /* 0x000000ff02007986 */ /* 0x000fe2000c10190a */
[----:B-1----:R-:W-:-:S05]  /*0840*/  IMAD.WIDE R4, R0, 0x4, R4 ;  /* 0x0000000400047825 */ /* 0x002fca00078e0204 */
[----:B------:R-:W-:Y:S01]  /*0850*/  STG.E desc[UR10][R4.64], RZ ;  /* 0x000000ff04007986 */ /* 0x000fe2000c10190a */
[----:B--2---:R-:W-:-:S05]  /*0860*/  IMAD.WIDE R6, R0, 0x4, R6 ;  /* 0x0000000400067825 */ /* 0x004fca00078e0206 */
[----:B------:R-:W-:Y:S01]  /*0870*/  STG.E desc[UR10][R6.64], RZ ;  /* 0x000000ff06007986 */ /* 0x000fe2000c10190a */
[----:B------:R-:W-:Y:S05]  /*0880*/  EXIT ;  /* 0x000000000000794d */ /* 0x000fea0003800000 */
.L_x_21:
        /* <DEDUP_REMOVED lines=15> */
.L_x_26:


//--------------------- .text._Z8exchangeiPfS_S_  --------------------------
	.section	.text._Z8exchangeiPfS_S_,"ax",@progbits
	.align	128
        .global         _Z8exchangeiPfS_S_
        .type           _Z8exchangeiPfS_S_,@function
        .size           _Z8exchangeiPfS_S_,(.L_x_27 - _Z8exchangeiPfS_S_)
        .other          _Z8exchangeiPfS_S_,@"STO_CUDA_ENTRY STV_DEFAULT"
_Z8exchangeiPfS_S_:
.text._Z8exchangeiPfS_S_:
[----:B------:R-:W-:Y:S01]  /*0000*/  LDC R1, c[0x0][0x37c] ;  /* 0x0000df00ff017b82 */ /* 0x000fe20000000800 */
[----:B------:R-:W0:Y:S07]  /*0010*/  S2R R5, SR_TID.X ;  /* 0x0000000000057919 */ /* 0x000e2e0000002100 */
[----:B------:R-:W1:Y:S01]  /*0020*/  LDC R4, c[0x0][0x360] ;  /* 0x0000d800ff047b82 */ /* 0x000e620000000800 */
[----:B------:R-:W2:Y:S01]  /*0030*/  LDCU UR6, c[0x0][0x380] ;  /* 0x00007000ff0677ac */ /* 0x000ea20008000800 */
[----:B------:R-:W3:Y:S06]  /*0040*/  S2R R9, SR_TID.Y ;  /* 0x0000000000097919 */ /* 0x000eec0000002200 */
[----:B------:R-:W0:Y:S08]  /*0050*/  S2UR UR4, SR_CTAID.X ;  /* 0x00000000000479c3 */ /* 0x000e300000002500 */
[----:B------:R-:W4:Y:S08]  /*0060*/  LDC R6, c[0x0][0x364] ;  /* 0x0000d900ff067b82 */ /* 0x000f300000000800 */
[----:B------:R-:W3:Y:S01]  /*0070*/  S2UR UR5, SR_CTAID.Y ;  /* 0x00000000000579c3 */ /* 0x000ee20000002600 */
[----:B-1----:R-:W-:-:S04]  /*0080*/  VIADD R0, R4, 0xfffffffe ;  /* 0xfffffffe04007836 */ /* 0x002fc80000000000 */
[----:B0-----:R-:W-:-:S04]  /*0090*/  IMAD R0, R0, UR4, R5 ;  /* 0x0000000400007c24 */ /* 0x001fc8000f8e0205 */
[----:B------:R-:W-:Y:S02]  /*00a0*/  VIADD R0, R0, 0xffffffff ;  /* 0xffffffff00007836 */ /* 0x000fe40000000000 */
[----:B----4-:R-:W-:-:S03]  /*00b0*/  VIADD R2, R6, 0xfffffffe ;  /* 0xfffffffe06027836 */ /* 0x010fc60000000000 */
[----:B--2---:R-:W-:-:S04]  /*00c0*/  ISETP.GE.AND P1, PT, R0, UR6, PT ;  /* 0x0000000600007c0c */ /* 0x004fc8000bf26270 */
[----:B------:R-:W-:Y:S01]  /*00d0*/  ISETP.LT.OR P1, PT, R0, RZ, P1 ;  /* 0x000000ff0000720c */ /* 0x000fe20000f21670 */
[----:B---3--:R-:W-:-:S05]  /*00e0*/  IMAD R2, R2, UR5, R9 ;  /* 0x0000000502027c24 */ /* 0x008fca000f8e0209 */
[C---:B------:R-:W-:Y:S02]  /*00f0*/  ISETP.GT.AND P0, PT, R2.reuse, UR6, PT ;  /* 0x0000000602007c0c */ /* 0x040fe4000bf04270 */
[C---:B------:R-:W-:Y:S02]  /*0100*/  IADD3 R3, PT, PT, R2.reuse, -0x1, RZ ;  /* 0xffffffff02037810 */ /* 0x040fe40007ffe0ff */
[----:B------:R-:W-:-:S03]  /*0110*/  ISETP.LT.OR P0, PT, R2, 0x1, P0 ;  /* 0x000000010200780c */ /* 0x000fc60000701670 */
[----:B------:R-:W-:Y:S01]  /*0120*/  IMAD R7, R3, UR6, R0 ;  /* 0x0000000603077c24 */ /* 0x000fe2000f8e0200 */
[----:B------:R-:W-:-:S13]  /*0130*/  PLOP3.LUT P0, PT, P1, P0, PT, 0xf8, 0x8f ;  /* 0x00000000008f781c */ /* 0x000fda0000f01f70 */
[----:B------:R-:W-:Y:S05]  /*0140*/  @P0 EXIT ;  /* 0x000000000000094d */ /* 0x000fea0003800000 */
[----:B------:R-:W-:-:S05]  /*0150*/  VIADD R0, R4, 0xffffffff ;  /* 0xffffffff04007836 */ /* 0x000fca0000000000 */
[C---:B------:R-:W-:Y:S02]  /*0160*/  ISETP.NE.AND P0, PT, R5.reuse, R0, PT ;  /* 0x000000000500720c */ /* 0x040fe40003f05270 */
[----:B------:R-:W-:Y:S02]  /*0170*/  IADD3 R0, PT, PT, R6, -0x1, RZ ;  /* 0xffffffff06007810 */ /* 0x000fe40007ffe0ff */
[----:B------:R-:W-:-:S04]  /*0180*/  ISETP.EQ.OR P0, PT, R5, RZ, !P0 ;  /* 0x000000ff0500720c */ /* 0x000fc80004702670 */
[----:B------:R-:W-:-:S04]  /*0190*/  ISETP.EQ.OR P0, PT, R9, RZ, P0 ;  /* 0x000000ff0900720c */ /* 0x000fc80000702670 */
[----:B------:R-:W-:-:S13]  /*01a0*/  ISETP.EQ.OR P0, PT, R9, R0, P0 ;  /* 0x000000000900720c */ /* 0x000fda0000702670 */
[----:B------:R-:W-:Y:S05]  /*01b0*/  @P0 EXIT ;  /* 0x000000000000094d */ /* 0x000fea0003800000 */
[----:B------:R-:W0:Y:S01]  /*01c0*/  LDC.64 R2, c[0x0][0x398] ;  /* 0x0000e600ff027b82 */ /* 0x000e220000000a00 */
[----:B------:R-:W1:Y:S07]  /*01d0*/  LDCU.64 UR4, c[0x0][0x358] ;  /* 0x00006b00ff0477ac */ /* 0x000e6e0008000a00 */
[----:B------:R-:W2:Y:S01]  /*01e0*/  LDC.64 R4, c[0x0][0x390] ;  /* 0x0000e400ff047b82 */ /* 0x000ea20000000a00 */
[----:B0-----:R-:W-:-:S06]  /*01f0*/  IMAD.WIDE R2, R7, 0x4, R2 ;  /* 0x0000000407027825 */ /* 0x001fcc00078e0202 */
[----:B-1----:R-:W3:Y:S01]  /*0200*/  LDG.E R3, desc[UR4][R2.64] ;  /* 0x0000000402037981 */ /* 0x002ee2000c1e1900 */
[----:B--2---:R-:W-:-:S05]  /*0210*/  IMAD.WIDE R4, R7, 0x4, R4 ;  /* 0x0000000407047825 */ /* 0x004fca00078e0204 */
[----:B---3--:R-:W-:Y:S01]  /*0220*/  STG.E desc[UR4][R4.64], R3 ;  /* 0x0000000304007986 */ /* 0x008fe2000c101904 */
[----:B------:R-:W-:Y:S05]  /*0230*/  EXIT ;  /* 0x000000000000794d */ /* 0x000fea0003800000 */
.L_x_22:
        /* <DEDUP_REMOVED lines=12> */
.L_x_27:


//--------------------- .nv.global.init           --------------------------
	.section	.nv.global.init,"aw",@progbits
.nv.global.init:
	.type		$str,@object
	.size		$str,(.L_9 - $str)
$str:
        /*0000*/ 	.byte	0x25, 0x67, 0x20, 0x00
.L_9:


//--------------------- .nv.shared._Z7computeiPfS_S_b --------------------------
	.section	.nv.shared._Z7computeiPfS_S_b,"aw",@nobits
	.sectionflags	@""
	.align	4
.nv.shared._Z7computeiPfS_S_b:
	.zero		5120


//--------------------- .nv.shared.reserved.0     --------------------------
	.section	.nv.shared.reserved.0,"aw",@nobits
	.weak		__nv_reservedSMEM_offset_0_alias
	.size		__nv_reservedSMEM_offset_0_alias, 0, 64
	.other		__nv_reservedSMEM_offset_0_alias,@"STO_CUDA_RESERVED_SHARED STV_DEFAULT"
__nv_reservedSMEM_offset_0_alias:
	.zero		0
	.zero		64


//--------------------- .nv.global                --------------------------
	.section	.nv.global,"aw",@nobits
	.align	4
.nv.global:
	.type		q,@object
	.size		q,(.L_8 - q)
q:
	.zero		4
.L_8:


//--------------------- .nv.shared._Z15calculateChargeiPfS_S_ --------------------------
	.section	.nv.shared._Z15calculateChargeiPfS_S_,"aw",@nobits
	.sectionflags	@""
	.align	4
.nv.shared._Z15calculateChargeiPfS_S_:
	.zero		5120


//--------------------- .nv.constant0._Z7computeiPfS_S_b --------------------------
	.section	.nv.constant0._Z7computeiPfS_S_b,"a",@progbits
	.sectionflags	@""
	.align	4
.nv.constant0._Z7computeiPfS_S_b:
	.zero		929


//--------------------- .nv.constant0._Z15calculateChargeiPfS_S_ --------------------------
	.section	.nv.constant0._Z15calculateChargeiPfS_S_,"a",@progbits
	.sectionflags	@""
	.align	4
.nv.constant0._Z15calculateChargeiPfS_S_:
	.zero		928


//--------------------- .nv.constant0._Z7initialiPfS_S_ --------------------------
	.section	.nv.constant0._Z7initialiPfS_S_,"a",@progbits
	.sectionflags	@""
	.align	4
.nv.constant0._Z7initialiPfS_S_:
	.zero		928


//--------------------- .nv.constant0._Z8exchangeiPfS_S_ --------------------------
	.section	.nv.constant0._Z8exchangeiPfS_S_,"a",@progbits
	.sectionflags	@""
	.align	4
.nv.constant0._Z8exchangeiPfS_S_:
	.zero		928


//--------------------- SYMBOLS --------------------------

	.type		.nv.reservedSmem.offset0,@object
	.size		.nv.reservedSmem.offset0,0x4
	.type		.nv.reservedSmem.cap,@object
	.size		.nv.reservedSmem.cap,0x4
	.type		vprintf,@function
